//
// Generated by NVIDIA NVVM Compiler
//
// Compiler Build ID: CL-36424714
// Cuda compilation tools, release 13.0, V13.0.88
// Based on NVVM 20.0.0
//

.version 9.0
.target sm_100
.address_size 64

	// .globl	generateGridKernel

.visible .entry generateGridKernel(
	.param .u64 .ptr .align 1 generateGridKernel_param_0,
	.param .u64 .ptr .align 1 generateGridKernel_param_1,
	.param .u64 .ptr .align 1 generateGridKernel_param_2,
	.param .u64 .ptr .align 1 generateGridKernel_param_3,
	.param .u64 .ptr .align 1 generateGridKernel_param_4,
	.param .u32 generateGridKernel_param_5,
	.param .u32 generateGridKernel_param_6,
	.param .f32 generateGridKernel_param_7,
	.param .f32 generateGridKernel_param_8,
	.param .f32 generateGridKernel_param_9,
	.param .f32 generateGridKernel_param_10,
	.param .f32 generateGridKernel_param_11,
	.param .u64 .ptr .align 1 generateGridKernel_param_12,
	.param .u64 .ptr .align 1 generateGridKernel_param_13,
	.param .u32 generateGridKernel_param_14
)
{
	.reg .pred 	%p<57>;
	.reg .b32 	%r<72>;
	.reg .b32 	%f<625>;
	.reg .b64 	%rd<78>;

	ld.param.u64 	%rd32, [generateGridKernel_param_1];
	ld.param.u64 	%rd33, [generateGridKernel_param_2];
	ld.param.u64 	%rd34, [generateGridKernel_param_3];
	ld.param.u64 	%rd35, [generateGridKernel_param_4];
	ld.param.u32 	%r26, [generateGridKernel_param_5];
	ld.param.u32 	%r27, [generateGridKernel_param_6];
	ld.param.f32 	%f40, [generateGridKernel_param_7];
	ld.param.f32 	%f41, [generateGridKernel_param_8];
	ld.param.f32 	%f42, [generateGridKernel_param_9];
	ld.param.f32 	%f43, [generateGridKernel_param_10];
	ld.param.f32 	%f44, [generateGridKernel_param_11];
	ld.param.u64 	%rd30, [generateGridKernel_param_12];
	ld.param.u64 	%rd31, [generateGridKernel_param_13];
	ld.param.u32 	%r28, [generateGridKernel_param_14];
	cvta.to.global.u64 	%rd1, %rd33;
	cvta.to.global.u64 	%rd2, %rd35;
	cvta.to.global.u64 	%rd3, %rd34;
	cvta.to.global.u64 	%rd4, %rd32;
	mov.u32 	%r29, %ctaid.x;
	mov.u32 	%r30, %ntid.x;
	mov.u32 	%r31, %tid.x;
	mad.lo.s32 	%r1, %r29, %r30, %r31;
	setp.ge.u32 	%p1, %r1, %r28;
	mov.f32 	%f623, 0f00000000;
	@%p1 bra 	$L__BB0_39;
	cvta.to.global.u64 	%rd36, %rd30;
	cvta.to.global.u64 	%rd37, %rd31;
	ld.global.nc.u32 	%r32, [%rd36+4];
	ld.global.nc.u32 	%r33, [%rd36+8];
	mul.lo.s32 	%r34, %r33, %r32;
	div.u32 	%r35, %r1, %r34;
	mul.lo.s32 	%r36, %r35, %r34;
	sub.s32 	%r37, %r1, %r36;
	div.s32 	%r38, %r37, %r33;
	mul.lo.s32 	%r39, %r38, %r33;
	sub.s32 	%r40, %r37, %r39;
	cvt.rn.f32.s32 	%f46, %r35;
	ld.global.nc.f32 	%f47, [%rd37];
	fma.rn.f32 	%f1, %f47, %f46, %f42;
	cvt.rn.f32.s32 	%f48, %r38;
	ld.global.nc.f32 	%f49, [%rd37+4];
	fma.rn.f32 	%f2, %f49, %f48, %f43;
	cvt.rn.f32.s32 	%f50, %r40;
	ld.global.nc.f32 	%f51, [%rd37+8];
	fma.rn.f32 	%f3, %f51, %f50, %f44;
	setp.lt.s32 	%p2, %r26, 1;
	@%p2 bra 	$L__BB0_29;
	mov.f32 	%f52, 0f00000000;
	mov.f32 	%f53, 0f3F000000;
	mul.rn.f32 	%f54, %f53, %f52;
	mov.f32 	%f55, 0f3DF6384F;
	mul.rn.f32 	%f56, %f55, %f52;
	fma.rn.f32 	%f57, %f54, 0f3FB8AA3B, 0f00000000;
	add.f32 	%f58, %f57, 0f00000000;
	mul.f32 	%f59, %f56, 0f40400000;
	fma.rn.f32 	%f60, %f59, %f54, %f58;
	fma.rn.f32 	%f61, %f56, 0f00000000, %f60;
	mov.f32 	%f62, 0f3F800000;
	add.rn.f32 	%f63, %f62, %f61;
	mov.f32 	%f64, 0fBF800000;
	add.rn.f32 	%f65, %f63, %f64;
	neg.f32 	%f66, %f65;
	add.rn.f32 	%f67, %f61, %f66;
	mov.f32 	%f68, 0f3E2AAAAB;
	mul.rn.f32 	%f69, %f63, %f68;
	neg.f32 	%f70, %f69;
	fma.rn.f32 	%f71, %f63, 0f3E2AAAAB, %f70;
	fma.rn.f32 	%f72, %f67, 0f3E2AAAAB, %f71;
	cvt.rni.f32.f32 	%f73, %f69;
	sub.f32 	%f74, %f69, %f73;
	add.f32 	%f75, %f74, %f72;
	fma.rn.f32 	%f76, %f75, 0f391FCB8E, 0f3AAF85ED;
	fma.rn.f32 	%f77, %f76, %f75, 0f3C1D9856;
	fma.rn.f32 	%f78, %f77, %f75, 0f3D6357BB;
	fma.rn.f32 	%f79, %f78, %f75, 0f3E75FDEC;
	fma.rn.f32 	%f80, %f79, %f75, 0f3F317218;
	fma.rn.f32 	%f81, %f80, %f75, 0f3F800000;
	cvt.rzi.s32.f32 	%r41, %f73;
	setp.gt.f32 	%p3, %f73, 0f00000000;
	selp.b32 	%r42, 0, -2097152000, %p3;
	add.s32 	%r43, %r42, 2130706432;
	mov.b32 	%f82, %r43;
	mul.f32 	%f83, %f81, %f82;
	shl.b32 	%r44, %r41, 23;
	sub.s32 	%r45, %r44, %r42;
	mov.b32 	%f84, %r45;
	mul.f32 	%f85, %f83, %f84;
	abs.f32 	%f86, %f69;
	setp.gt.f32 	%p4, %f86, 0f43180000;
	setp.lt.f32 	%p5, %f69, 0f00000000;
	selp.f32 	%f87, 0f00000000, 0f7F800000, %p5;
	selp.f32 	%f4, %f87, %f85, %p4;
	setp.eq.s32 	%p6, %r27, 2;
	@%p6 bra 	$L__BB0_21;
	setp.eq.s32 	%p7, %r27, 1;
	@%p7 bra 	$L__BB0_13;
	setp.ne.s32 	%p8, %r27, 0;
	@%p8 bra 	$L__BB0_29;
	and.b32  	%r2, %r26, 3;
	setp.lt.u32 	%p21, %r26, 4;
	mov.f32 	%f623, 0f00000000;
	mov.b32 	%r65, 0;
	@%p21 bra 	$L__BB0_8;
	and.b32  	%r65, %r26, 2147483644;
	neg.s32 	%r63, %r65;
	add.s64 	%rd71, %rd4, 24;
	add.s64 	%rd70, %rd1, 8;
	mov.f32 	%f623, 0f00000000;
$L__BB0_7:
	.pragma "nounroll";
	ld.global.nc.f32 	%f422, [%rd71+-24];
	ld.global.nc.f32 	%f423, [%rd71+-20];
	ld.global.nc.f32 	%f424, [%rd71+-16];
	sub.f32 	%f425, %f1, %f422;
	sub.f32 	%f426, %f2, %f423;
	sub.f32 	%f427, %f3, %f424;
	mul.f32 	%f428, %f426, %f426;
	fma.rn.f32 	%f429, %f425, %f425, %f428;
	fma.rn.f32 	%f430, %f427, %f427, %f429;
	sqrt.rn.f32 	%f431, %f430;
	setp.lt.f32 	%p22, %f431, 0f358637BD;
	selp.f32 	%f432, 0f358637BD, %f431, %p22;
	ld.global.nc.f32 	%f433, [%rd70+-8];
	mul.f32 	%f434, %f433, 0f430AEF7A;
	div.rn.f32 	%f435, %f434, %f432;
	add.f32 	%f436, %f623, %f435;
	ld.global.nc.f32 	%f437, [%rd71+-12];
	ld.global.nc.f32 	%f438, [%rd71+-8];
	ld.global.nc.f32 	%f439, [%rd71+-4];
	sub.f32 	%f440, %f1, %f437;
	sub.f32 	%f441, %f2, %f438;
	sub.f32 	%f442, %f3, %f439;
	mul.f32 	%f443, %f441, %f441;
	fma.rn.f32 	%f444, %f440, %f440, %f443;
	fma.rn.f32 	%f445, %f442, %f442, %f444;
	sqrt.rn.f32 	%f446, %f445;
	setp.lt.f32 	%p23, %f446, 0f358637BD;
	selp.f32 	%f447, 0f358637BD, %f446, %p23;
	ld.global.nc.f32 	%f448, [%rd70+-4];
	mul.f32 	%f449, %f448, 0f430AEF7A;
	div.rn.f32 	%f450, %f449, %f447;
	add.f32 	%f451, %f436, %f450;
	ld.global.nc.f32 	%f452, [%rd71];
	ld.global.nc.f32 	%f453, [%rd71+4];
	ld.global.nc.f32 	%f454, [%rd71+8];
	sub.f32 	%f455, %f1, %f452;
	sub.f32 	%f456, %f2, %f453;
	sub.f32 	%f457, %f3, %f454;
	mul.f32 	%f458, %f456, %f456;
	fma.rn.f32 	%f459, %f455, %f455, %f458;
	fma.rn.f32 	%f460, %f457, %f457, %f459;
	sqrt.rn.f32 	%f461, %f460;
	setp.lt.f32 	%p24, %f461, 0f358637BD;
	selp.f32 	%f462, 0f358637BD, %f461, %p24;
	ld.global.nc.f32 	%f463, [%rd70];
	mul.f32 	%f464, %f463, 0f430AEF7A;
	div.rn.f32 	%f465, %f464, %f462;
	add.f32 	%f466, %f451, %f465;
	ld.global.nc.f32 	%f467, [%rd71+12];
	ld.global.nc.f32 	%f468, [%rd71+16];
	ld.global.nc.f32 	%f469, [%rd71+20];
	sub.f32 	%f470, %f1, %f467;
	sub.f32 	%f471, %f2, %f468;
	sub.f32 	%f472, %f3, %f469;
	mul.f32 	%f473, %f471, %f471;
	fma.rn.f32 	%f474, %f470, %f470, %f473;
	fma.rn.f32 	%f475, %f472, %f472, %f474;
	sqrt.rn.f32 	%f476, %f475;
	setp.lt.f32 	%p25, %f476, 0f358637BD;
	selp.f32 	%f477, 0f358637BD, %f476, %p25;
	ld.global.nc.f32 	%f478, [%rd70+4];
	mul.f32 	%f479, %f478, 0f430AEF7A;
	div.rn.f32 	%f480, %f479, %f477;
	add.f32 	%f623, %f466, %f480;
	add.s32 	%r63, %r63, 4;
	add.s64 	%rd71, %rd71, 48;
	add.s64 	%rd70, %rd70, 16;
	setp.ne.s32 	%p26, %r63, 0;
	@%p26 bra 	$L__BB0_7;
$L__BB0_8:
	setp.eq.s32 	%p27, %r2, 0;
	@%p27 bra 	$L__BB0_29;
	setp.eq.s32 	%p28, %r2, 1;
	@%p28 bra 	$L__BB0_11;
	mul.wide.u32 	%rd58, %r65, 12;
	add.s64 	%rd59, %rd4, %rd58;
	ld.global.nc.f32 	%f482, [%rd59];
	ld.global.nc.f32 	%f483, [%rd59+4];
	ld.global.nc.f32 	%f484, [%rd59+8];
	sub.f32 	%f485, %f1, %f482;
	sub.f32 	%f486, %f2, %f483;
	sub.f32 	%f487, %f3, %f484;
	mul.f32 	%f488, %f486, %f486;
	fma.rn.f32 	%f489, %f485, %f485, %f488;
	fma.rn.f32 	%f490, %f487, %f487, %f489;
	sqrt.rn.f32 	%f491, %f490;
	setp.lt.f32 	%p29, %f491, 0f358637BD;
	selp.f32 	%f492, 0f358637BD, %f491, %p29;
	mul.wide.u32 	%rd60, %r65, 4;
	add.s64 	%rd61, %rd1, %rd60;
	ld.global.nc.f32 	%f493, [%rd61];
	mul.f32 	%f494, %f493, 0f430AEF7A;
	div.rn.f32 	%f495, %f494, %f492;
	add.f32 	%f496, %f623, %f495;
	ld.global.nc.f32 	%f497, [%rd59+12];
	ld.global.nc.f32 	%f498, [%rd59+16];
	ld.global.nc.f32 	%f499, [%rd59+20];
	sub.f32 	%f500, %f1, %f497;
	sub.f32 	%f501, %f2, %f498;
	sub.f32 	%f502, %f3, %f499;
	mul.f32 	%f503, %f501, %f501;
	fma.rn.f32 	%f504, %f500, %f500, %f503;
	fma.rn.f32 	%f505, %f502, %f502, %f504;
	sqrt.rn.f32 	%f506, %f505;
	setp.lt.f32 	%p30, %f506, 0f358637BD;
	selp.f32 	%f507, 0f358637BD, %f506, %p30;
	ld.global.nc.f32 	%f508, [%rd61+4];
	mul.f32 	%f509, %f508, 0f430AEF7A;
	div.rn.f32 	%f510, %f509, %f507;
	add.f32 	%f623, %f496, %f510;
	add.s32 	%r65, %r65, 2;
$L__BB0_11:
	and.b32  	%r51, %r26, 1;
	setp.eq.b32 	%p31, %r51, 1;
	not.pred 	%p32, %p31;
	@%p32 bra 	$L__BB0_29;
	mul.wide.u32 	%rd62, %r65, 12;
	add.s64 	%rd63, %rd4, %rd62;
	ld.global.nc.f32 	%f511, [%rd63];
	ld.global.nc.f32 	%f512, [%rd63+4];
	ld.global.nc.f32 	%f513, [%rd63+8];
	sub.f32 	%f514, %f1, %f511;
	sub.f32 	%f515, %f2, %f512;
	sub.f32 	%f516, %f3, %f513;
	mul.f32 	%f517, %f515, %f515;
	fma.rn.f32 	%f518, %f514, %f514, %f517;
	fma.rn.f32 	%f519, %f516, %f516, %f518;
	sqrt.rn.f32 	%f520, %f519;
	setp.lt.f32 	%p33, %f520, 0f358637BD;
	selp.f32 	%f521, 0f358637BD, %f520, %p33;
	mul.wide.u32 	%rd64, %r65, 4;
	add.s64 	%rd65, %rd1, %rd64;
	ld.global.nc.f32 	%f522, [%rd65];
	mul.f32 	%f523, %f522, 0f430AEF7A;
	div.rn.f32 	%f524, %f523, %f521;
	add.f32 	%f623, %f623, %f524;
	bra.uni 	$L__BB0_29;
$L__BB0_13:
	and.b32  	%r10, %r26, 3;
	setp.lt.u32 	%p15, %r26, 4;
	mov.f32 	%f623, 0f00000000;
	mov.b32 	%r68, 0;
	@%p15 bra 	$L__BB0_16;
	and.b32  	%r68, %r26, 2147483644;
	neg.s32 	%r66, %r68;
	add.s64 	%rd74, %rd4, 24;
	add.s64 	%rd73, %rd3, 8;
	add.s64 	%rd72, %rd2, 8;
	mov.f32 	%f623, 0f00000000;
$L__BB0_15:
	.pragma "nounroll";
	ld.global.nc.f32 	%f239, [%rd74+-24];
	ld.global.nc.f32 	%f240, [%rd74+-20];
	ld.global.nc.f32 	%f241, [%rd74+-16];
	sub.f32 	%f242, %f1, %f239;
	sub.f32 	%f243, %f2, %f240;
	sub.f32 	%f244, %f3, %f241;
	mul.f32 	%f245, %f243, %f243;
	fma.rn.f32 	%f246, %f242, %f242, %f245;
	fma.rn.f32 	%f247, %f244, %f244, %f246;
	ld.global.nc.f32 	%f248, [%rd73+-8];
	mul.f32 	%f249, %f4, %f248;
	mul.f32 	%f250, %f249, %f249;
	mul.f32 	%f251, %f249, %f250;
	mul.f32 	%f252, %f249, %f251;
	mul.f32 	%f253, %f249, %f252;
	mul.f32 	%f254, %f249, %f253;
	mul.f32 	%f255, %f247, %f247;
	mul.f32 	%f256, %f247, %f255;
	mul.f32 	%f257, %f247, %f256;
	mul.f32 	%f258, %f247, %f257;
	mul.f32 	%f259, %f247, %f258;
	ld.global.nc.f32 	%f260, [%rd72+-8];
	sqrt.rn.f32 	%f261, %f260;
	mul.f32 	%f262, %f261, %f254;
	div.rn.f32 	%f263, %f262, %f259;
	add.f32 	%f264, %f623, %f263;
	ld.global.nc.f32 	%f265, [%rd74+-12];
	ld.global.nc.f32 	%f266, [%rd74+-8];
	ld.global.nc.f32 	%f267, [%rd74+-4];
	sub.f32 	%f268, %f1, %f265;
	sub.f32 	%f269, %f2, %f266;
	sub.f32 	%f270, %f3, %f267;
	mul.f32 	%f271, %f269, %f269;
	fma.rn.f32 	%f272, %f268, %f268, %f271;
	fma.rn.f32 	%f273, %f270, %f270, %f272;
	ld.global.nc.f32 	%f274, [%rd73+-4];
	mul.f32 	%f275, %f4, %f274;
	mul.f32 	%f276, %f275, %f275;
	mul.f32 	%f277, %f275, %f276;
	mul.f32 	%f278, %f275, %f277;
	mul.f32 	%f279, %f275, %f278;
	mul.f32 	%f280, %f275, %f279;
	mul.f32 	%f281, %f273, %f273;
	mul.f32 	%f282, %f273, %f281;
	mul.f32 	%f283, %f273, %f282;
	mul.f32 	%f284, %f273, %f283;
	mul.f32 	%f285, %f273, %f284;
	ld.global.nc.f32 	%f286, [%rd72+-4];
	sqrt.rn.f32 	%f287, %f286;
	mul.f32 	%f288, %f287, %f280;
	div.rn.f32 	%f289, %f288, %f285;
	add.f32 	%f290, %f264, %f289;
	ld.global.nc.f32 	%f291, [%rd74];
	ld.global.nc.f32 	%f292, [%rd74+4];
	ld.global.nc.f32 	%f293, [%rd74+8];
	sub.f32 	%f294, %f1, %f291;
	sub.f32 	%f295, %f2, %f292;
	sub.f32 	%f296, %f3, %f293;
	mul.f32 	%f297, %f295, %f295;
	fma.rn.f32 	%f298, %f294, %f294, %f297;
	fma.rn.f32 	%f299, %f296, %f296, %f298;
	ld.global.nc.f32 	%f300, [%rd73];
	mul.f32 	%f301, %f4, %f300;
	mul.f32 	%f302, %f301, %f301;
	mul.f32 	%f303, %f301, %f302;
	mul.f32 	%f304, %f301, %f303;
	mul.f32 	%f305, %f301, %f304;
	mul.f32 	%f306, %f301, %f305;
	mul.f32 	%f307, %f299, %f299;
	mul.f32 	%f308, %f299, %f307;
	mul.f32 	%f309, %f299, %f308;
	mul.f32 	%f310, %f299, %f309;
	mul.f32 	%f311, %f299, %f310;
	ld.global.nc.f32 	%f312, [%rd72];
	sqrt.rn.f32 	%f313, %f312;
	mul.f32 	%f314, %f313, %f306;
	div.rn.f32 	%f315, %f314, %f311;
	add.f32 	%f316, %f290, %f315;
	ld.global.nc.f32 	%f317, [%rd74+12];
	ld.global.nc.f32 	%f318, [%rd74+16];
	ld.global.nc.f32 	%f319, [%rd74+20];
	sub.f32 	%f320, %f1, %f317;
	sub.f32 	%f321, %f2, %f318;
	sub.f32 	%f322, %f3, %f319;
	mul.f32 	%f323, %f321, %f321;
	fma.rn.f32 	%f324, %f320, %f320, %f323;
	fma.rn.f32 	%f325, %f322, %f322, %f324;
	ld.global.nc.f32 	%f326, [%rd73+4];
	mul.f32 	%f327, %f4, %f326;
	mul.f32 	%f328, %f327, %f327;
	mul.f32 	%f329, %f327, %f328;
	mul.f32 	%f330, %f327, %f329;
	mul.f32 	%f331, %f327, %f330;
	mul.f32 	%f332, %f327, %f331;
	mul.f32 	%f333, %f325, %f325;
	mul.f32 	%f334, %f325, %f333;
	mul.f32 	%f335, %f325, %f334;
	mul.f32 	%f336, %f325, %f335;
	mul.f32 	%f337, %f325, %f336;
	ld.global.nc.f32 	%f338, [%rd72+4];
	sqrt.rn.f32 	%f339, %f338;
	mul.f32 	%f340, %f339, %f332;
	div.rn.f32 	%f341, %f340, %f337;
	add.f32 	%f623, %f316, %f341;
	add.s32 	%r66, %r66, 4;
	add.s64 	%rd74, %rd74, 48;
	add.s64 	%rd73, %rd73, 16;
	add.s64 	%rd72, %rd72, 16;
	setp.ne.s32 	%p16, %r66, 0;
	@%p16 bra 	$L__BB0_15;
$L__BB0_16:
	setp.eq.s32 	%p17, %r10, 0;
	@%p17 bra 	$L__BB0_29;
	setp.eq.s32 	%p18, %r10, 1;
	@%p18 bra 	$L__BB0_19;
	mul.wide.u32 	%rd48, %r68, 12;
	add.s64 	%rd49, %rd4, %rd48;
	ld.global.nc.f32 	%f343, [%rd49];
	ld.global.nc.f32 	%f344, [%rd49+4];
	ld.global.nc.f32 	%f345, [%rd49+8];
	sub.f32 	%f346, %f1, %f343;
	sub.f32 	%f347, %f2, %f344;
	sub.f32 	%f348, %f3, %f345;
	mul.f32 	%f349, %f347, %f347;
	fma.rn.f32 	%f350, %f346, %f346, %f349;
	fma.rn.f32 	%f351, %f348, %f348, %f350;
	mul.wide.u32 	%rd50, %r68, 4;
	add.s64 	%rd51, %rd3, %rd50;
	ld.global.nc.f32 	%f352, [%rd51];
	mul.f32 	%f353, %f4, %f352;
	mul.f32 	%f354, %f353, %f353;
	mul.f32 	%f355, %f353, %f354;
	mul.f32 	%f356, %f353, %f355;
	mul.f32 	%f357, %f353, %f356;
	mul.f32 	%f358, %f353, %f357;
	mul.f32 	%f359, %f351, %f351;
	mul.f32 	%f360, %f351, %f359;
	mul.f32 	%f361, %f351, %f360;
	mul.f32 	%f362, %f351, %f361;
	mul.f32 	%f363, %f351, %f362;
	add.s64 	%rd52, %rd2, %rd50;
	ld.global.nc.f32 	%f364, [%rd52];
	sqrt.rn.f32 	%f365, %f364;
	mul.f32 	%f366, %f365, %f358;
	div.rn.f32 	%f367, %f366, %f363;
	add.f32 	%f368, %f623, %f367;
	ld.global.nc.f32 	%f369, [%rd49+12];
	ld.global.nc.f32 	%f370, [%rd49+16];
	ld.global.nc.f32 	%f371, [%rd49+20];
	sub.f32 	%f372, %f1, %f369;
	sub.f32 	%f373, %f2, %f370;
	sub.f32 	%f374, %f3, %f371;
	mul.f32 	%f375, %f373, %f373;
	fma.rn.f32 	%f376, %f372, %f372, %f375;
	fma.rn.f32 	%f377, %f374, %f374, %f376;
	ld.global.nc.f32 	%f378, [%rd51+4];
	mul.f32 	%f379, %f4, %f378;
	mul.f32 	%f380, %f379, %f379;
	mul.f32 	%f381, %f379, %f380;
	mul.f32 	%f382, %f379, %f381;
	mul.f32 	%f383, %f379, %f382;
	mul.f32 	%f384, %f379, %f383;
	mul.f32 	%f385, %f377, %f377;
	mul.f32 	%f386, %f377, %f385;
	mul.f32 	%f387, %f377, %f386;
	mul.f32 	%f388, %f377, %f387;
	mul.f32 	%f389, %f377, %f388;
	ld.global.nc.f32 	%f390, [%rd52+4];
	sqrt.rn.f32 	%f391, %f390;
	mul.f32 	%f392, %f391, %f384;
	div.rn.f32 	%f393, %f392, %f389;
	add.f32 	%f623, %f368, %f393;
	add.s32 	%r68, %r68, 2;
$L__BB0_19:
	and.b32  	%r49, %r26, 1;
	setp.eq.b32 	%p19, %r49, 1;
	not.pred 	%p20, %p19;
	@%p20 bra 	$L__BB0_29;
	mul.wide.u32 	%rd53, %r68, 12;
	add.s64 	%rd54, %rd4, %rd53;
	ld.global.nc.f32 	%f394, [%rd54];
	ld.global.nc.f32 	%f395, [%rd54+4];
	ld.global.nc.f32 	%f396, [%rd54+8];
	sub.f32 	%f397, %f1, %f394;
	sub.f32 	%f398, %f2, %f395;
	sub.f32 	%f399, %f3, %f396;
	mul.f32 	%f400, %f398, %f398;
	fma.rn.f32 	%f401, %f397, %f397, %f400;
	fma.rn.f32 	%f402, %f399, %f399, %f401;
	mul.wide.u32 	%rd55, %r68, 4;
	add.s64 	%rd56, %rd3, %rd55;
	ld.global.nc.f32 	%f403, [%rd56];
	mul.f32 	%f404, %f4, %f403;
	mul.f32 	%f405, %f404, %f404;
	mul.f32 	%f406, %f404, %f405;
	mul.f32 	%f407, %f404, %f406;
	mul.f32 	%f408, %f404, %f407;
	mul.f32 	%f409, %f404, %f408;
	mul.f32 	%f410, %f402, %f402;
	mul.f32 	%f411, %f402, %f410;
	mul.f32 	%f412, %f402, %f411;
	mul.f32 	%f413, %f402, %f412;
	mul.f32 	%f414, %f402, %f413;
	add.s64 	%rd57, %rd2, %rd55;
	ld.global.nc.f32 	%f415, [%rd57];
	sqrt.rn.f32 	%f416, %f415;
	mul.f32 	%f417, %f416, %f409;
	div.rn.f32 	%f418, %f417, %f414;
	add.f32 	%f623, %f623, %f418;
	bra.uni 	$L__BB0_29;
$L__BB0_21:
	and.b32  	%r18, %r26, 3;
	setp.lt.u32 	%p9, %r26, 4;
	mov.f32 	%f623, 0f00000000;
	mov.b32 	%r71, 0;
	@%p9 bra 	$L__BB0_24;
	and.b32  	%r71, %r26, 2147483644;
	neg.s32 	%r69, %r71;
	add.s64 	%rd77, %rd4, 24;
	add.s64 	%rd76, %rd3, 8;
	add.s64 	%rd75, %rd2, 8;
	mov.f32 	%f623, 0f00000000;
$L__BB0_23:
	.pragma "nounroll";
	ld.global.nc.f32 	%f91, [%rd77+-24];
	ld.global.nc.f32 	%f92, [%rd77+-20];
	ld.global.nc.f32 	%f93, [%rd77+-16];
	sub.f32 	%f94, %f1, %f91;
	sub.f32 	%f95, %f2, %f92;
	sub.f32 	%f96, %f3, %f93;
	mul.f32 	%f97, %f95, %f95;
	fma.rn.f32 	%f98, %f94, %f94, %f97;
	fma.rn.f32 	%f99, %f96, %f96, %f98;
	ld.global.nc.f32 	%f100, [%rd76+-8];
	mul.f32 	%f101, %f4, %f100;
	mul.f32 	%f102, %f101, %f101;
	mul.f32 	%f103, %f101, %f102;
	mul.f32 	%f104, %f99, %f99;
	mul.f32 	%f105, %f99, %f104;
	ld.global.nc.f32 	%f106, [%rd75+-8];
	sqrt.rn.f32 	%f107, %f106;
	add.f32 	%f108, %f107, %f107;
	mul.f32 	%f109, %f108, %f103;
	div.rn.f32 	%f110, %f109, %f105;
	sub.f32 	%f111, %f623, %f110;
	ld.global.nc.f32 	%f112, [%rd77+-12];
	ld.global.nc.f32 	%f113, [%rd77+-8];
	ld.global.nc.f32 	%f114, [%rd77+-4];
	sub.f32 	%f115, %f1, %f112;
	sub.f32 	%f116, %f2, %f113;
	sub.f32 	%f117, %f3, %f114;
	mul.f32 	%f118, %f116, %f116;
	fma.rn.f32 	%f119, %f115, %f115, %f118;
	fma.rn.f32 	%f120, %f117, %f117, %f119;
	ld.global.nc.f32 	%f121, [%rd76+-4];
	mul.f32 	%f122, %f4, %f121;
	mul.f32 	%f123, %f122, %f122;
	mul.f32 	%f124, %f122, %f123;
	mul.f32 	%f125, %f120, %f120;
	mul.f32 	%f126, %f120, %f125;
	ld.global.nc.f32 	%f127, [%rd75+-4];
	sqrt.rn.f32 	%f128, %f127;
	add.f32 	%f129, %f128, %f128;
	mul.f32 	%f130, %f129, %f124;
	div.rn.f32 	%f131, %f130, %f126;
	sub.f32 	%f132, %f111, %f131;
	ld.global.nc.f32 	%f133, [%rd77];
	ld.global.nc.f32 	%f134, [%rd77+4];
	ld.global.nc.f32 	%f135, [%rd77+8];
	sub.f32 	%f136, %f1, %f133;
	sub.f32 	%f137, %f2, %f134;
	sub.f32 	%f138, %f3, %f135;
	mul.f32 	%f139, %f137, %f137;
	fma.rn.f32 	%f140, %f136, %f136, %f139;
	fma.rn.f32 	%f141, %f138, %f138, %f140;
	ld.global.nc.f32 	%f142, [%rd76];
	mul.f32 	%f143, %f4, %f142;
	mul.f32 	%f144, %f143, %f143;
	mul.f32 	%f145, %f143, %f144;
	mul.f32 	%f146, %f141, %f141;
	mul.f32 	%f147, %f141, %f146;
	ld.global.nc.f32 	%f148, [%rd75];
	sqrt.rn.f32 	%f149, %f148;
	add.f32 	%f150, %f149, %f149;
	mul.f32 	%f151, %f150, %f145;
	div.rn.f32 	%f152, %f151, %f147;
	sub.f32 	%f153, %f132, %f152;
	ld.global.nc.f32 	%f154, [%rd77+12];
	ld.global.nc.f32 	%f155, [%rd77+16];
	ld.global.nc.f32 	%f156, [%rd77+20];
	sub.f32 	%f157, %f1, %f154;
	sub.f32 	%f158, %f2, %f155;
	sub.f32 	%f159, %f3, %f156;
	mul.f32 	%f160, %f158, %f158;
	fma.rn.f32 	%f161, %f157, %f157, %f160;
	fma.rn.f32 	%f162, %f159, %f159, %f161;
	ld.global.nc.f32 	%f163, [%rd76+4];
	mul.f32 	%f164, %f4, %f163;
	mul.f32 	%f165, %f164, %f164;
	mul.f32 	%f166, %f164, %f165;
	mul.f32 	%f167, %f162, %f162;
	mul.f32 	%f168, %f162, %f167;
	ld.global.nc.f32 	%f169, [%rd75+4];
	sqrt.rn.f32 	%f170, %f169;
	add.f32 	%f171, %f170, %f170;
	mul.f32 	%f172, %f171, %f166;
	div.rn.f32 	%f173, %f172, %f168;
	sub.f32 	%f623, %f153, %f173;
	add.s32 	%r69, %r69, 4;
	add.s64 	%rd77, %rd77, 48;
	add.s64 	%rd76, %rd76, 16;
	add.s64 	%rd75, %rd75, 16;
	setp.ne.s32 	%p10, %r69, 0;
	@%p10 bra 	$L__BB0_23;
$L__BB0_24:
	setp.eq.s32 	%p11, %r18, 0;
	@%p11 bra 	$L__BB0_29;
	setp.eq.s32 	%p12, %r18, 1;
	@%p12 bra 	$L__BB0_27;
	mul.wide.u32 	%rd38, %r71, 12;
	add.s64 	%rd39, %rd4, %rd38;
	ld.global.nc.f32 	%f175, [%rd39];
	ld.global.nc.f32 	%f176, [%rd39+4];
	ld.global.nc.f32 	%f177, [%rd39+8];
	sub.f32 	%f178, %f1, %f175;
	sub.f32 	%f179, %f2, %f176;
	sub.f32 	%f180, %f3, %f177;
	mul.f32 	%f181, %f179, %f179;
	fma.rn.f32 	%f182, %f178, %f178, %f181;
	fma.rn.f32 	%f183, %f180, %f180, %f182;
	mul.wide.u32 	%rd40, %r71, 4;
	add.s64 	%rd41, %rd3, %rd40;
	ld.global.nc.f32 	%f184, [%rd41];
	mul.f32 	%f185, %f4, %f184;
	mul.f32 	%f186, %f185, %f185;
	mul.f32 	%f187, %f185, %f186;
	mul.f32 	%f188, %f183, %f183;
	mul.f32 	%f189, %f183, %f188;
	add.s64 	%rd42, %rd2, %rd40;
	ld.global.nc.f32 	%f190, [%rd42];
	sqrt.rn.f32 	%f191, %f190;
	add.f32 	%f192, %f191, %f191;
	mul.f32 	%f193, %f192, %f187;
	div.rn.f32 	%f194, %f193, %f189;
	sub.f32 	%f195, %f623, %f194;
	ld.global.nc.f32 	%f196, [%rd39+12];
	ld.global.nc.f32 	%f197, [%rd39+16];
	ld.global.nc.f32 	%f198, [%rd39+20];
	sub.f32 	%f199, %f1, %f196;
	sub.f32 	%f200, %f2, %f197;
	sub.f32 	%f201, %f3, %f198;
	mul.f32 	%f202, %f200, %f200;
	fma.rn.f32 	%f203, %f199, %f199, %f202;
	fma.rn.f32 	%f204, %f201, %f201, %f203;
	ld.global.nc.f32 	%f205, [%rd41+4];
	mul.f32 	%f206, %f4, %f205;
	mul.f32 	%f207, %f206, %f206;
	mul.f32 	%f208, %f206, %f207;
	mul.f32 	%f209, %f204, %f204;
	mul.f32 	%f210, %f204, %f209;
	ld.global.nc.f32 	%f211, [%rd42+4];
	sqrt.rn.f32 	%f212, %f211;
	add.f32 	%f213, %f212, %f212;
	mul.f32 	%f214, %f213, %f208;
	div.rn.f32 	%f215, %f214, %f210;
	sub.f32 	%f623, %f195, %f215;
	add.s32 	%r71, %r71, 2;
$L__BB0_27:
	and.b32  	%r47, %r26, 1;
	setp.eq.b32 	%p13, %r47, 1;
	not.pred 	%p14, %p13;
	@%p14 bra 	$L__BB0_29;
	mul.wide.u32 	%rd43, %r71, 12;
	add.s64 	%rd44, %rd4, %rd43;
	ld.global.nc.f32 	%f216, [%rd44];
	ld.global.nc.f32 	%f217, [%rd44+4];
	ld.global.nc.f32 	%f218, [%rd44+8];
	sub.f32 	%f219, %f1, %f216;
	sub.f32 	%f220, %f2, %f217;
	sub.f32 	%f221, %f3, %f218;
	mul.f32 	%f222, %f220, %f220;
	fma.rn.f32 	%f223, %f219, %f219, %f222;
	fma.rn.f32 	%f224, %f221, %f221, %f223;
	mul.wide.u32 	%rd45, %r71, 4;
	add.s64 	%rd46, %rd3, %rd45;
	ld.global.nc.f32 	%f225, [%rd46];
	mul.f32 	%f226, %f4, %f225;
	mul.f32 	%f227, %f226, %f226;
	mul.f32 	%f228, %f226, %f227;
	mul.f32 	%f229, %f224, %f224;
	mul.f32 	%f230, %f224, %f229;
	add.s64 	%rd47, %rd2, %rd45;
	ld.global.nc.f32 	%f231, [%rd47];
	sqrt.rn.f32 	%f232, %f231;
	add.f32 	%f233, %f232, %f232;
	mul.f32 	%f234, %f233, %f228;
	div.rn.f32 	%f235, %f234, %f230;
	sub.f32 	%f623, %f623, %f235;
$L__BB0_29:
	div.rn.f32 	%f525, %f623, %f40;
	abs.f32 	%f526, %f525;
	mul.f32 	%f527, %f526, 0f4038AA3B;
	ex2.approx.ftz.f32 	%f528, %f527;
	add.f32 	%f529, %f528, 0f3F800000;
	rcp.approx.ftz.f32 	%f530, %f529;
	fma.rn.f32 	%f531, %f530, 0fC0000000, 0f3F800000;
	setp.ge.f32 	%p34, %f526, 0f41102CB4;
	selp.f32 	%f532, 0f3F800000, %f531, %p34;
	copysign.f32 	%f533, %f525, %f532;
	mul.f32 	%f534, %f525, %f525;
	fma.rn.f32 	%f535, %f534, 0f3C80F082, 0fBD563CAE;
	fma.rn.f32 	%f536, %f535, %f534, 0f3E085941;
	fma.rn.f32 	%f537, %f536, %f534, 0fBEAAA9ED;
	fma.rn.f32 	%f538, %f537, %f534, 0f00000000;
	fma.rn.f32 	%f539, %f538, %f525, %f525;
	setp.ge.f32 	%p35, %f526, 0f3F19999A;
	selp.f32 	%f540, %f533, %f539, %p35;
	mul.f32 	%f30, %f40, %f540;
	setp.leu.f32 	%p36, %f41, 0f00000000;
	mov.f32 	%f607, 0f3F800000;
	mov.f32 	%f624, %f30;
	@%p36 bra 	$L__BB0_38;
	rcp.rn.f32 	%f31, %f41;
	mul.f32 	%f542, %f31, 0f3F000000;
	cvt.rzi.f32.f32 	%f543, %f542;
	add.f32 	%f544, %f543, %f543;
	sub.f32 	%f545, %f31, %f544;
	abs.f32 	%f32, %f545;
	abs.f32 	%f33, %f30;
	setp.lt.f32 	%p37, %f33, 0f00800000;
	mul.f32 	%f546, %f33, 0f4B800000;
	selp.f32 	%f547, %f546, %f33, %p37;
	selp.f32 	%f548, 0fC1C00000, 0f00000000, %p37;
	mov.b32 	%r52, %f547;
	add.s32 	%r53, %r52, -1060439283;
	and.b32  	%r54, %r53, -8388608;
	sub.s32 	%r55, %r52, %r54;
	mov.b32 	%f549, %r55;
	cvt.rn.f32.s32 	%f550, %r54;
	fma.rn.f32 	%f551, %f550, 0f34000000, %f548;
	add.f32 	%f552, %f549, 0fBF800000;
	add.f32 	%f553, %f549, 0f3F800000;
	rcp.approx.ftz.f32 	%f554, %f553;
	add.f32 	%f555, %f552, %f552;
	mul.f32 	%f556, %f555, %f554;
	mul.f32 	%f557, %f556, %f556;
	sub.f32 	%f558, %f552, %f556;
	add.f32 	%f559, %f558, %f558;
	neg.f32 	%f560, %f556;
	fma.rn.f32 	%f561, %f560, %f552, %f559;
	mul.rn.f32 	%f562, %f554, %f561;
	fma.rn.f32 	%f563, %f557, 0f3A2C32E4, 0f3B52E7DB;
	fma.rn.f32 	%f564, %f563, %f557, 0f3C93BB73;
	fma.rn.f32 	%f565, %f564, %f557, 0f3DF6384F;
	mul.rn.f32 	%f566, %f565, %f557;
	fma.rn.f32 	%f567, %f556, 0f3FB8AA3B, %f551;
	sub.f32 	%f568, %f551, %f567;
	fma.rn.f32 	%f569, %f556, 0f3FB8AA3B, %f568;
	fma.rn.f32 	%f570, %f562, 0f3FB8AA3B, %f569;
	fma.rn.f32 	%f571, %f556, 0f32A55E34, %f570;
	mul.f32 	%f572, %f566, 0f40400000;
	fma.rn.f32 	%f573, %f572, %f562, %f571;
	fma.rn.f32 	%f574, %f566, %f556, %f573;
	add.rn.f32 	%f575, %f567, %f574;
	neg.f32 	%f576, %f567;
	add.rn.f32 	%f577, %f575, %f576;
	neg.f32 	%f578, %f577;
	add.rn.f32 	%f579, %f574, %f578;
	mul.rn.f32 	%f580, %f575, %f31;
	neg.f32 	%f581, %f580;
	fma.rn.f32 	%f582, %f575, %f31, %f581;
	fma.rn.f32 	%f583, %f579, %f31, %f582;
	cvt.rni.f32.f32 	%f584, %f580;
	sub.f32 	%f585, %f580, %f584;
	add.f32 	%f586, %f585, %f583;
	fma.rn.f32 	%f587, %f586, 0f391FCB8E, 0f3AAF85ED;
	fma.rn.f32 	%f588, %f587, %f586, 0f3C1D9856;
	fma.rn.f32 	%f589, %f588, %f586, 0f3D6357BB;
	fma.rn.f32 	%f590, %f589, %f586, 0f3E75FDEC;
	fma.rn.f32 	%f591, %f590, %f586, 0f3F317218;
	fma.rn.f32 	%f592, %f591, %f586, 0f3F800000;
	cvt.rzi.s32.f32 	%r56, %f584;
	setp.gt.f32 	%p38, %f584, 0f00000000;
	selp.b32 	%r57, 0, -2097152000, %p38;
	add.s32 	%r58, %r57, 2130706432;
	mov.b32 	%f593, %r58;
	mul.f32 	%f594, %f592, %f593;
	shl.b32 	%r59, %r56, 23;
	sub.s32 	%r60, %r59, %r57;
	mov.b32 	%f595, %r60;
	mul.f32 	%f596, %f594, %f595;
	abs.f32 	%f597, %f580;
	setp.gt.f32 	%p39, %f597, 0f43180000;
	setp.lt.f32 	%p40, %f580, 0f00000000;
	selp.f32 	%f598, 0f00000000, 0f7F800000, %p40;
	selp.f32 	%f34, %f598, %f596, %p39;
	setp.eq.f32 	%p41, %f30, 0f3F800000;
	setp.eq.f32 	%p42, %f31, 0f00000000;
	or.pred  	%p43, %p42, %p41;
	mov.f32 	%f624, %f607;
	@%p43 bra 	$L__BB0_38;
	setp.num.f32 	%p44, %f33, %f33;
	abs.f32 	%f599, %f31;
	setp.num.f32 	%p45, %f599, %f599;
	and.pred  	%p46, %p44, %p45;
	@%p46 bra 	$L__BB0_33;
	add.rn.f32 	%f624, %f30, %f31;
	bra.uni 	$L__BB0_38;
$L__BB0_33:
	setp.neu.f32 	%p47, %f30, 0f00000000;
	setp.neu.f32 	%p48, %f33, 0f7F800000;
	and.pred  	%p49, %p47, %p48;
	@%p49 bra 	$L__BB0_35;
	setp.neu.f32 	%p56, %f32, 0f3F800000;
	add.f32 	%f604, %f30, %f30;
	mov.b32 	%r61, %f604;
	and.b32  	%r62, %r61, 2147483647;
	mov.b32 	%f605, %r62;
	selp.f32 	%f624, %f605, %f604, %p56;
	bra.uni 	$L__BB0_38;
$L__BB0_35:
	setp.eq.f32 	%p50, %f30, 0fBF800000;
	setp.eq.f32 	%p51, %f599, 0f7F800000;
	and.pred  	%p52, %p50, %p51;
	mov.f32 	%f624, %f607;
	@%p52 bra 	$L__BB0_38;
	setp.geu.f32 	%p53, %f30, 0f00000000;
	mov.f32 	%f624, %f34;
	@%p53 bra 	$L__BB0_38;
	setp.neu.f32 	%p54, %f32, 0f3F800000;
	neg.f32 	%f601, %f34;
	selp.f32 	%f602, %f34, %f601, %p54;
	cvt.rmi.f32.f32 	%f603, %f31;
	setp.neu.f32 	%p55, %f31, %f603;
	selp.f32 	%f624, 0f7FFFFFFF, %f602, %p55;
$L__BB0_38:
	ld.param.u64 	%rd69, [generateGridKernel_param_0];
	cvta.to.global.u64 	%rd66, %rd69;
	mul.wide.u32 	%rd67, %r1, 4;
	add.s64 	%rd68, %rd66, %rd67;
	st.global.f32 	[%rd68], %f624;
$L__BB0_39:
	ret;

}


// ===== COMPILED SASS (sm_100) =====

	.target	sm_100

	.elftype	@"ET_EXEC"


//--------------------- .note.nv.tkinfo           --------------------------
	.section	.note.nv.tkinfo,"",@"SHT_NOTE"
	.sectionflags	@"SHF_NOTE_NV_TKINFO"
	.tkinfo
        /*0018*/ 	.word	0x00000002
        /*0030*/ 	.string	""
        /*0030*/ 	.string	"ptxas"
        /*0030*/ 	.string	"Cuda compilation tools, release 13.0, V13.0.88"
        /*0030*/ 	.string	"Build cuda_13.0.r13.0/compiler.36424714_0"
        /*0030*/ 	.string	"-arch sm_100 -m 64 "



//--------------------- .note.nv.cuinfo           --------------------------
	.section	.note.nv.cuinfo,"",@"SHT_NOTE"
	.sectionflags	@"SHF_NOTE_NV_CUINFO"
        /*0018*/ 	.short	0x0002
        /*001a*/ 	.short	0x0064
        /*001c*/ 	.short	0x0082
	.zero		2


//--------------------- .nv.info                  --------------------------
	.section	.nv.info,"",@"SHT_CUDA_INFO"
	.align	4


	//----- nvinfo : EIATTR_REGCOUNT
	.align		4
        /*0000*/ 	.byte	0x04, 0x2f
        /*0002*/ 	.short	(.L_1 - .L_0)
	.align		4
.L_0:
        /*0004*/ 	.word	index@(generateGridKernel)
        /*0008*/ 	.word	0x0000001c


	//----- nvinfo : EIATTR_FRAME_SIZE
	.align		4
.L_1:
        /*000c*/ 	.byte	0x04, 0x11
        /*000e*/ 	.short	(.L_3 - .L_2)
	.align		4
.L_2:
        /*0010*/ 	.word	index@($__internal_2_$__cuda_sm3x_div_rn_noftz_f32_slowpath)
        /*0014*/ 	.word	0x00000000


	//----- nvinfo : EIATTR_FRAME_SIZE
	.align		4
.L_3:
        /*0018*/ 	.byte	0x04, 0x11
        /*001a*/ 	.short	(.L_5 - .L_4)
	.align		4
.L_4:
        /*001c*/ 	.word	index@($__internal_1_$__cuda_sm20_sqrt_rn_f32_slowpath)
        /*0020*/ 	.word	0x00000000


	//----- nvinfo : EIATTR_FRAME_SIZE
	.align		4
.L_5:
        /*0024*/ 	.byte	0x04, 0x11
        /*0026*/ 	.short	(.L_7 - .L_6)
	.align		4
.L_6:
        /*0028*/ 	.word	index@($__internal_0_$__cuda_sm20_rcp_rn_f32_slowpath)
        /*002c*/ 	.word	0x00000000


	//----- nvinfo : EIATTR_FRAME_SIZE
	.align		4
.L_7:
        /*0030*/ 	.byte	0x04, 0x11
        /*0032*/ 	.short	(.L_9 - .L_8)
	.align		4
.L_8:
        /*0034*/ 	.word	index@(generateGridKernel)
        /*0038*/ 	.word	0x00000000


	//----- nvinfo : EIATTR_MIN_STACK_SIZE
	.align		4
.L_9:
        /*003c*/ 	.byte	0x04, 0x12
        /*003e*/ 	.short	(.L_11 - .L_10)
	.align		4
.L_10:
        /*0040*/ 	.word	index@(generateGridKernel)
        /*0044*/ 	.word	0x00000000
.L_11:


//--------------------- .nv.compat                --------------------------
	.section	.nv.compat,"",@"SHT_CUDA_COMPAT_INFO"
	.align	4
        /*0000*/ 	.byte	0x02, 0x09, 0x00, 0x00, 0x02, 0x02, 0x01, 0x00, 0x02, 0x05, 0x05, 0x00, 0x03, 0x07, 0x01, 0x01
        /*0010*/ 	.byte	0x02, 0x03, 0x00, 0x00, 0x02, 0x06, 0x01, 0x00, 0x04, 0x0b, 0x08, 0x00, 0x01, 0x00, 0x00, 0x00
        /*0020*/ 	.byte	0x00, 0x00, 0x00, 0x00


//--------------------- .nv.info.generateGridKernel --------------------------
	.section	.nv.info.generateGridKernel,"",@"SHT_CUDA_INFO"
	.sectionflags	@""
	.align	4


	//----- nvinfo : EIATTR_CUDA_API_VERSION
	.align		4
        /*0000*/ 	.byte	0x04, 0x37
        /*0002*/ 	.short	(.L_13 - .L_12)
.L_12:
        /*0004*/ 	.word	0x00000082


	//----- nvinfo : EIATTR_KPARAM_INFO
	.align		4
.L_13:
        /*0008*/ 	.byte	0x04, 0x17
        /*000a*/ 	.short	(.L_15 - .L_14)
.L_14:
        /*000c*/ 	.word	0x00000000
        /*0010*/ 	.short	0x000e
        /*0012*/ 	.short	0x0058
        /*0014*/ 	.byte	0x00, 0xf0, 0x11, 0x00


	//----- nvinfo : EIATTR_KPARAM_INFO
	.align		4
.L_15:
        /*0018*/ 	.byte	0x04, 0x17
        /*001a*/ 	.short	(.L_17 - .L_16)
.L_16:
        /*001c*/ 	.word	0x00000000
        /*0020*/ 	.short	0x000d
        /*0022*/ 	.short	0x0050
        /*0024*/ 	.byte	0x00, 0xf5, 0x21, 0x00


	//----- nvinfo : EIATTR_KPARAM_INFO
	.align		4
.L_17:
        /*0028*/ 	.byte	0x04, 0x17
        /*002a*/ 	.short	(.L_19 - .L_18)
.L_18:
        /*002c*/ 	.word	0x00000000
        /*0030*/ 	.short	0x000c
        /*0032*/ 	.short	0x0048
        /*0034*/ 	.byte	0x00, 0xf5, 0x21, 0x00


	//----- nvinfo : EIATTR_KPARAM_INFO
	.align		4
.L_19:
        /*0038*/ 	.byte	0x04, 0x17
        /*003a*/ 	.short	(.L_21 - .L_20)
.L_20:
        /*003c*/ 	.word	0x00000000
        /*0040*/ 	.short	0x000b
        /*0042*/ 	.short	0x0040
        /*0044*/ 	.byte	0x00, 0xf0, 0x11, 0x00


	//----- nvinfo : EIATTR_KPARAM_INFO
	.align		4
.L_21:
        /*0048*/ 	.byte	0x04, 0x17
        /*004a*/ 	.short	(.L_23 - .L_22)
.L_22:
        /*004c*/ 	.word	0x00000000
        /*0050*/ 	.short	0x000a
        /*0052*/ 	.short	0x003c
        /*0054*/ 	.byte	0x00, 0xf0, 0x11, 0x00


	//----- nvinfo : EIATTR_KPARAM_INFO
	.align		4
.L_23:
        /*0058*/ 	.byte	0x04, 0x17
        /*005a*/ 	.short	(.L_25 - .L_24)
.L_24:
        /*005c*/ 	.word	0x00000000
        /*0060*/ 	.short	0x0009
        /*0062*/ 	.short	0x0038
        /*0064*/ 	.byte	0x00, 0xf0, 0x11, 0x00


	//----- nvinfo : EIATTR_KPARAM_INFO
	.align		4
.L_25:
        /*0068*/ 	.byte	0x04, 0x17
        /*006a*/ 	.short	(.L_27 - .L_26)
.L_26:
        /*006c*/ 	.word	0x00000000
        /*0070*/ 	.short	0x0008
        /*0072*/ 	.short	0x0034
        /*0074*/ 	.byte	0x00, 0xf0, 0x11, 0x00


	//----- nvinfo : EIATTR_KPARAM_INFO
	.align		4
.L_27:
        /*0078*/ 	.byte	0x04, 0x17
        /*007a*/ 	.short	(.L_29 - .L_28)
.L_28:
        /*007c*/ 	.word	0x00000000
        /*0080*/ 	.short	0x0007
        /*0082*/ 	.short	0x0030
        /*0084*/ 	.byte	0x00, 0xf0, 0x11, 0x00


	//----- nvinfo : EIATTR_KPARAM_INFO
	.align		4
.L_29:
        /*0088*/ 	.byte	0x04, 0x17
        /*008a*/ 	.short	(.L_31 - .L_30)
.L_30:
        /*008c*/ 	.word	0x00000000
        /*0090*/ 	.short	0x0006
        /*0092*/ 	.short	0x002c
        /*0094*/ 	.byte	0x00, 0xf0, 0x11, 0x00


	//----- nvinfo : EIATTR_KPARAM_INFO
	.align		4
.L_31:
        /*0098*/ 	.byte	0x04, 0x17
        /*009a*/ 	.short	(.L_33 - .L_32)
.L_32:
        /*009c*/ 	.word	0x00000000
        /*00a0*/ 	.short	0x0005
        /*00a2*/ 	.short	0x0028
        /*00a4*/ 	.byte	0x00, 0xf0, 0x11, 0x00


	//----- nvinfo : EIATTR_KPARAM_INFO
	.align		4
.L_33:
        /*00a8*/ 	.byte	0x04, 0x17
        /*00aa*/ 	.short	(.L_35 - .L_34)
.L_34:
        /*00ac*/ 	.word	0x00000000
        /*00b0*/ 	.short	0x0004
        /*00b2*/ 	.short	0x0020
        /*00b4*/ 	.byte	0x00, 0xf5, 0x21, 0x00


	//----- nvinfo : EIATTR_KPARAM_INFO
	.align		4
.L_35:
        /*00b8*/ 	.byte	0x04, 0x17
        /*00ba*/ 	.short	(.L_37 - .L_36)
.L_36:
        /*00bc*/ 	.word	0x00000000
        /*00c0*/ 	.short	0x0003
        /*00c2*/ 	.short	0x0018
        /*00c4*/ 	.byte	0x00, 0xf5, 0x21, 0x00


	//----- nvinfo : EIATTR_KPARAM_INFO
	.align		4
.L_37:
        /*00c8*/ 	.byte	0x04, 0x17
        /*00ca*/ 	.short	(.L_39 - .L_38)
.L_38:
        /*00cc*/ 	.word	0x00000000
        /*00d0*/ 	.short	0x0002
        /*00d2*/ 	.short	0x0010
        /*00d4*/ 	.byte	0x00, 0xf5, 0x21, 0x00


	//----- nvinfo : EIATTR_KPARAM_INFO
	.align		4
.L_39:
        /*00d8*/ 	.byte	0x04, 0x17
        /*00da*/ 	.short	(.L_41 - .L_40)
.L_40:
        /*00dc*/ 	.word	0x00000000
        /*00e0*/ 	.short	0x0001
        /*00e2*/ 	.short	0x0008
        /*00e4*/ 	.byte	0x00, 0xf5, 0x21, 0x00


	//----- nvinfo : EIATTR_KPARAM_INFO
	.align		4
.L_41:
        /*00e8*/ 	.byte	0x04, 0x17
        /*00ea*/ 	.short	(.L_43 - .L_42)
.L_42:
        /*00ec*/ 	.word	0x00000000
        /*00f0*/ 	.short	0x0000
        /*00f2*/ 	.short	0x0000
        /*00f4*/ 	.byte	0x00, 0xf5, 0x21, 0x00


	//----- nvinfo : EIATTR_SPARSE_MMA_MASK
	.align		4
.L_43:
        /*00f8*/ 	.byte	0x03, 0x50
        /*00fa*/ 	.short	0x0000


	//----- nvinfo : EIATTR_MAXREG_COUNT
	.align		4
        /*00fc*/ 	.byte	0x03, 0x1b
        /*00fe*/ 	.short	0x00ff


	//----- nvinfo : EIATTR_MERCURY_ISA_VERSION
	.align		4
        /*0100*/ 	.byte	0x03, 0x5f
        /*0102*/ 	.short	0x0101


	//----- nvinfo : EIATTR_VRC_CTA_INIT_COUNT
	.align		4
        /*0104*/ 	.byte	0x02, 0x4a
	.zero		1
	.zero		1


	//----- nvinfo : EIATTR_EXIT_INSTR_OFFSETS
	.align		4
        /*0108*/ 	.byte	0x04, 0x1c
        /*010a*/ 	.short	(.L_45 - .L_44)


	//   ....[0]....
.L_44:
        /*010c*/ 	.word	0x00000070


	//   ....[1]....
        /*0110*/ 	.word	0x00005490


	//----- nvinfo : EIATTR_CRS_STACK_SIZE
	.align		4
.L_45:
        /*0114*/ 	.byte	0x04, 0x1e
        /*0116*/ 	.short	(.L_47 - .L_46)
.L_46:
        /*0118*/ 	.word	0x00000000


	//----- nvinfo : EIATTR_CBANK_PARAM_SIZE
	.align		4
.L_47:
        /*011c*/ 	.byte	0x03, 0x19
        /*011e*/ 	.short	0x005c


	//----- nvinfo : EIATTR_PARAM_CBANK
	.align		4
        /*0120*/ 	.byte	0x04, 0x0a
        /*0122*/ 	.short	(.L_49 - .L_48)
	.align		4
.L_48:
        /*0124*/ 	.word	index@(.nv.constant0.generateGridKernel)
        /*0128*/ 	.short	0x0380
        /*012a*/ 	.short	0x005c


	//----- nvinfo : EIATTR_SW_WAR
	.align		4
.L_49:
        /*012c*/ 	.byte	0x04, 0x36
        /*012e*/ 	.short	(.L_51 - .L_50)
.L_50:
        /*0130*/ 	.word	0x00000008
.L_51:


//--------------------- .nv.callgraph             --------------------------
	.section	.nv.callgraph,"",@"SHT_CUDA_CALLGRAPH"
	.align	4
	.sectionentsize	8
	.align		4
        /*0000*/ 	.word	0x00000000
	.align		4
        /*0004*/ 	.word	0xffffffff
	.align		4
        /*0008*/ 	.word	0x00000000
	.align		4
        /*000c*/ 	.word	0xfffffffe
	.align		4
        /*0010*/ 	.word	0x00000000
	.align		4
        /*0014*/ 	.word	0xfffffffd
	.align		4
        /*0018*/ 	.word	0x00000000
	.align		4
        /*001c*/ 	.word	0xfffffffc


//--------------------- .text.generateGridKernel  --------------------------
	.section	.text.generateGridKernel,"ax",@progbits
	.align	128
        .global         generateGridKernel
        .type           generateGridKernel,@function
        .size           generateGridKernel,(.L_x_141 - generateGridKernel)
        .other          generateGridKernel,@"STO_CUDA_ENTRY STV_DEFAULT"
generateGridKernel:
.text.generateGridKernel:
[----:B------:R-:W-:Y:S01]  /*0000*/  LDC R1, c[0x0][0x37c] ;  /* 0x0000df00ff017b82 */ /* 0x000fe20000000800 */
[----:B------:R-:W0:Y:S07]  /*0010*/  S2R R3, SR_TID.X ;  /* 0x0000000000037919 */ /* 0x000e2e0000002100 */
[----:B------:R-:W0:Y:S01]  /*0020*/  S2UR UR4, SR_CTAID.X ;  /* 0x00000000000479c3 */ /* 0x000e220000002500 */
[----:B------:R-:W1:Y:S07]  /*0030*/  LDCU UR5, c[0x0][0x3d8] ;  /* 0x00007b00ff0577ac */ /* 0x000e6e0008000800 */
[----:B------:R-:W0:Y:S02]  /*0040*/  LDC R4, c[0x0][0x360] ;  /* 0x0000d800ff047b82 */ /* 0x000e240000000800 */
[----:B0-----:R-:W-:-:S05]  /*0050*/  IMAD R4, R4, UR4, R3 ;  /* 0x0000000404047c24 */ /* 0x001fca000f8e0203 */
[----:B-1----:R-:W-:-:S13]  /*0060*/  ISETP.GE.U32.AND P0, PT, R4, UR5, PT ;  /* 0x0000000504007c0c */ /* 0x002fda000bf06070 */
[----:B------:R-:W-:Y:S05]  /*0070*/  @P0 EXIT ;  /* 0x000000000000094d */ /* 0x000fea0003800000 */
[----:B------:R-:W0:Y:S01]  /*0080*/  LDC.64 R8, c[0x0][0x3c8] ;  /* 0x0000f200ff087b82 */ /* 0x000e220000000a00 */
[----:B------:R-:W0:Y:S01]  /*0090*/  LDCU.64 UR14, c[0x0][0x358] ;  /* 0x00006b00ff0e77ac */ /* 0x000e220008000a00 */
[----:B------:R-:W1:Y:S06]  /*00a0*/  LDCU UR8, c[0x0][0x3a8] ;  /* 0x00007500ff0877ac */ /* 0x000e6c0008000800 */
[----:B------:R-:W2:Y:S01]  /*00b0*/  LDC.64 R2, c[0x0][0x3d0] ;  /* 0x0000f400ff027b82 */ /* 0x000ea20000000a00 */
[----:B------:R-:W3:Y:S01]  /*00c0*/  LDCU.64 UR4, c[0x0][0x3b8] ;  /* 0x00007700ff0477ac */ /* 0x000ee20008000a00 */
[----:B------:R-:W4:Y:S01]  /*00d0*/  LDCU UR6, c[0x0][0x3c0] ;  /* 0x00007800ff0677ac */ /* 0x000f220008000800 */
[----:B0-----:R-:W5:Y:S04]  /*00e0*/  LDG.E.CONSTANT R11, desc[UR14][R8.64+0x4] ;  /* 0x0000040e080b7981 */ /* 0x001f68000c1e9900 */
[----:B------:R-:W5:Y:S04]  /*00f0*/  LDG.E.CONSTANT R0, desc[UR14][R8.64+0x8] ;  /* 0x0000080e08007981 */ /* 0x000f68000c1e9900 */
[----:B--2---:R-:W3:Y:S04]  /*0100*/  LDG.E.CONSTANT R5, desc[UR14][R2.64] ;  /* 0x0000000e02057981 */ /* 0x004ee8000c1e9900 */
[----:B------:R-:W2:Y:S04]  /*0110*/  LDG.E.CONSTANT R6, desc[UR14][R2.64+0x4] ;  /* 0x0000040e02067981 */ /* 0x000ea8000c1e9900 */
[----:B------:R0:W4:Y:S01]  /*0120*/  LDG.E.CONSTANT R7, desc[UR14][R2.64+0x8] ;  /* 0x0000080e02077981 */ /* 0x000122000c1e9900 */
[----:B-1----:R-:W-:Y:S01]  /*0130*/  UISETP.GE.AND UP0, UPT, UR8, 0x1, UPT ;  /* 0x000000010800788c */ /* 0x002fe2000bf06270 */
[-C--:B-----5:R-:W-:Y:S01]  /*0140*/  IMAD R13, R11, R0.reuse, RZ ;  /* 0x000000000b0d7224 */ /* 0x0a0fe200078e02ff */
[----:B------:R-:W-:-:S03]  /*0150*/  IABS R14, R0 ;  /* 0x00000000000e7213 */ /* 0x000fc60000000000 */
[----:B------:R-:W1:Y:S01]  /*0160*/  I2F.U32.RP R12, R13 ;  /* 0x0000000d000c7306 */ /* 0x000e620000209000 */
[----:B------:R-:W-:Y:S02]  /*0170*/  IADD3 R9, PT, PT, RZ, -R13, RZ ;  /* 0x8000000dff097210 */ /* 0x000fe40007ffe0ff */
[----:B------:R-:W-:-:S05]  /*0180*/  ISETP.NE.U32.AND P2, PT, R13, RZ, PT ;  /* 0x000000ff0d00720c */ /* 0x000fca0003f45070 */
[----:B-1----:R-:W1:Y:S02]  /*0190*/  MUFU.RCP R12, R12 ;  /* 0x0000000c000c7308 */ /* 0x002e640000001000 */
[----:B-1----:R-:W-:-:S06]  /*01a0*/  IADD3 R10, PT, PT, R12, 0xffffffe, RZ ;  /* 0x0ffffffe0c0a7810 */ /* 0x002fcc0007ffe0ff */
[----:B------:R1:W5:Y:S02]  /*01b0*/  F2I.FTZ.U32.TRUNC.NTZ R11, R10 ;  /* 0x0000000a000b7305 */ /* 0x000364000021f000 */
[----:B-1----:R-:W-:Y:S02]  /*01c0*/  HFMA2 R10, -RZ, RZ, 0, 0 ;  /* 0x00000000ff0a7431 */ /* 0x002fe400000001ff */
[----:B-----5:R-:W-:-:S04]  /*01d0*/  IMAD R9, R9, R11, RZ ;  /* 0x0000000b09097224 */ /* 0x020fc800078e02ff */
[----:B------:R-:W-:Y:S02]  /*01e0*/  IMAD.HI.U32 R11, R11, R9, R10 ;  /* 0x000000090b0b7227 */ /* 0x000fe400078e000a */
[----:B------:R-:W1:Y:S04]  /*01f0*/  I2F.RP R9, R14 ;  /* 0x0000000e00097306 */ /* 0x000e680000209400 */
[----:B------:R-:W-:Y:S01]  /*0200*/  IMAD.HI.U32 R8, R11, R4, RZ ;  /* 0x000000040b087227 */ /* 0x000fe200078e00ff */
[----:B------:R-:W-:-:S04]  /*0210*/  IABS R11, R0 ;  /* 0x00000000000b7213 */ /* 0x000fc80000000000 */
[----:B0-----:R-:W-:-:S05]  /*0220*/  IADD3 R2, PT, PT, -R8, RZ, RZ ;  /* 0x000000ff08027210 */ /* 0x001fca0007ffe1ff */
[----:B------:R-:W-:Y:S01]  /*0230*/  IMAD R2, R13, R2, R4 ;  /* 0x000000020d027224 */ /* 0x000fe200078e0204 */
[----:B-1----:R-:W0:Y:S04]  /*0240*/  MUFU.RCP R9, R9 ;  /* 0x0000000900097308 */ /* 0x002e280000001000 */
[----:B------:R-:W-:-:S13]  /*0250*/  ISETP.GE.U32.AND P0, PT, R2, R13, PT ;  /* 0x0000000d0200720c */ /* 0x000fda0003f06070 */
[----:B------:R-:W-:Y:S02]  /*0260*/  @P0 IADD3 R2, PT, PT, -R13, R2, RZ ;  /* 0x000000020d020210 */ /* 0x000fe40007ffe1ff */
[----:B------:R-:W-:Y:S02]  /*0270*/  @P0 IADD3 R8, PT, PT, R8, 0x1, RZ ;  /* 0x0000000108080810 */ /* 0x000fe40007ffe0ff */
[----:B------:R-:W-:Y:S02]  /*0280*/  ISETP.GE.U32.AND P1, PT, R2, R13, PT ;  /* 0x0000000d0200720c */ /* 0x000fe40003f26070 */
[----:B0-----:R-:W-:-:S04]  /*0290*/  IADD3 R2, PT, PT, R9, 0xffffffe, RZ ;  /* 0x0ffffffe09027810 */ /* 0x001fc80007ffe0ff */
[----:B------:R0:W1:Y:S07]  /*02a0*/  F2I.FTZ.U32.TRUNC.NTZ R3, R2 ;  /* 0x0000000200037305 */ /* 0x00006e000021f000 */
[----:B------:R-:W-:Y:S02]  /*02b0*/  @P1 IADD3 R8, PT, PT, R8, 0x1, RZ ;  /* 0x0000000108081810 */ /* 0x000fe40007ffe0ff */
[----:B------:R-:W-:Y:S02]  /*02c0*/  @!P2 LOP3.LUT R8, RZ, R13, RZ, 0x33, !PT ;  /* 0x0000000dff08a212 */ /* 0x000fe400078e33ff */
[----:B0-----:R-:W-:-:S02]  /*02d0*/  MOV R2, RZ ;  /* 0x000000ff00027202 */ /* 0x001fc40000000f00 */
[----:B------:R-:W-:Y:S02]  /*02e0*/  IADD3 R10, PT, PT, -R8, RZ, RZ ;  /* 0x000000ff080a7210 */ /* 0x000fe40007ffe1ff */
[----:B-1----:R-:W-:Y:S02]  /*02f0*/  IADD3 R9, PT, PT, RZ, -R3, RZ ;  /* 0x80000003ff097210 */ /* 0x002fe40007ffe0ff */
[----:B------:R-:W-:Y:S01]  /*0300*/  I2FP.F32.S32 R8, R8 ;  /* 0x0000000800087245 */ /* 0x000fe20000201400 */
[----:B------:R-:W-:Y:S02]  /*0310*/  IMAD R13, R13, R10, R4 ;  /* 0x0000000a0d0d7224 */ /* 0x000fe400078e0204 */
[----:B------:R-:W-:Y:S02]  /*0320*/  IMAD R9, R9, R14, RZ ;  /* 0x0000000e09097224 */ /* 0x000fe400078e02ff */
[----:B---3--:R-:W-:Y:S01]  /*0330*/  FFMA R5, R8, R5, UR4 ;  /* 0x0000000408057e23 */ /* 0x008fe20008000005 */
[----:B------:R-:W-:Y:S01]  /*0340*/  IABS R10, R13 ;  /* 0x0000000d000a7213 */ /* 0x000fe20000000000 */
[----:B------:R-:W-:Y:S01]  /*0350*/  IMAD.HI.U32 R2, R3, R9, R2 ;  /* 0x0000000903027227 */ /* 0x000fe200078e0002 */
[----:B------:R-:W-:-:S03]  /*0360*/  IADD3 R9, PT, PT, RZ, -R11, RZ ;  /* 0x8000000bff097210 */ /* 0x000fc60007ffe0ff */
[----:B------:R-:W-:Y:S01]  /*0370*/  HFMA2 R11, -RZ, RZ, 0, 0 ;  /* 0x00000000ff0b7431 */ /* 0x000fe200000001ff */
[----:B------:R-:W-:-:S05]  /*0380*/  MOV R3, R10 ;  /* 0x0000000a00037202 */ /* 0x000fca0000000f00 */
[----:B------:R-:W-:-:S04]  /*0390*/  IMAD.HI.U32 R2, R2, R3, RZ ;  /* 0x0000000302027227 */ /* 0x000fc800078e00ff */
[----:B------:R-:W-:-:S05]  /*03a0*/  IMAD R3, R2, R9, R3 ;  /* 0x0000000902037224 */ /* 0x000fca00078e0203 */
[----:B------:R-:W-:-:S13]  /*03b0*/  ISETP.GT.U32.AND P2, PT, R14, R3, PT ;  /* 0x000000030e00720c */ /* 0x000fda0003f44070 */
[-C--:B------:R-:W-:Y:S02]  /*03c0*/  @!P2 IADD3 R3, PT, PT, R3, -R14.reuse, RZ ;  /* 0x8000000e0303a210 */ /* 0x080fe40007ffe0ff */
[----:B------:R-:W-:Y:S02]  /*03d0*/  @!P2 IADD3 R2, PT, PT, R2, 0x1, RZ ;  /* 0x000000010202a810 */ /* 0x000fe40007ffe0ff */
[----:B------:R-:W-:Y:S02]  /*03e0*/  ISETP.GE.U32.AND P0, PT, R3, R14, PT ;  /* 0x0000000e0300720c */ /* 0x000fe40003f06070 */
[----:B------:R-:W-:Y:S02]  /*03f0*/  LOP3.LUT R3, R13, R0, RZ, 0x3c, !PT ;  /* 0x000000000d037212 */ /* 0x000fe400078e3cff */
[----:B------:R-:W-:Y:S02]  /*0400*/  ISETP.NE.AND P2, PT, R0, RZ, PT ;  /* 0x000000ff0000720c */ /* 0x000fe40003f45270 */
[----:B------:R-:W-:-:S07]  /*0410*/  ISETP.GE.AND P1, PT, R3, RZ, PT ;  /* 0x000000ff0300720c */ /* 0x000fce0003f26270 */
[----:B------:R-:W-:-:S06]  /*0420*/  @P0 IADD3 R2, PT, PT, R2, 0x1, RZ ;  /* 0x0000000102020810 */ /* 0x000fcc0007ffe0ff */
[----:B------:R-:W-:Y:S02]  /*0430*/  @!P1 IADD3 R2, PT, PT, -R2, RZ, RZ ;  /* 0x000000ff02029210 */ /* 0x000fe40007ffe1ff */
[----:B------:R-:W-:-:S04]  /*0440*/  @!P2 LOP3.LUT R2, RZ, R0, RZ, 0x33, !PT ;  /* 0x00000000ff02a212 */ /* 0x000fc800078e33ff */
[----:B------:R-:W-:-:S05]  /*0450*/  IADD3 R3, PT, PT, -R2, RZ, RZ ;  /* 0x000000ff02037210 */ /* 0x000fca0007ffe1ff */
[----:B------:R-:W-:Y:S01]  /*0460*/  IMAD R0, R0, R3, R13 ;  /* 0x0000000300007224 */ /* 0x000fe200078e020d */
[----:B------:R-:W-:-:S04]  /*0470*/  I2FP.F32.S32 R3, R2 ;  /* 0x0000000200037245 */ /* 0x000fc80000201400 */
[----:B------:R-:W-:Y:S01]  /*0480*/  I2FP.F32.S32 R0, R0 ;  /* 0x0000000000007245 */ /* 0x000fe20000201400 */
[----:B--2---:R-:W-:-:S04]  /*0490*/  FFMA R6, R3, R6, UR5 ;  /* 0x0000000503067e23 */ /* 0x004fc80008000006 */
[----:B----4-:R-:W-:Y:S01]  /*04a0*/  FFMA R7, R0, R7, UR6 ;  /* 0x0000000600077e23 */ /* 0x010fe20008000007 */
[----:B------:R-:W-:Y:S06]  /*04b0*/  BRA.U !UP0, `(.L_x_0) ;  /* 0x0000004508b87547 */ /* 0x000fec000b800000 */
[----:B------:R-:W-:Y:S01]  /*04c0*/  FFMA R0, RZ, 1.4426950216293334961, RZ ;  /* 0x3fb8aa3bff007823 */ /* 0x000fe200000000ff */
[----:B------:R-:W-:Y:S01]  /*04d0*/  MOV R13, 0x391fcb8e ;  /* 0x391fcb8e000d7802 */ /* 0x000fe20000000f00 */
[----:B------:R-:W0:Y:S02]  /*04e0*/  LDCU UR4, c[0x0][0x3ac] ;  /* 0x00007580ff0477ac */ /* 0x000e240008000800 */
[----:B------:R-:W-:-:S04]  /*04f0*/  FADD R0, RZ, R0 ;  /* 0x00000000ff007221 */ /* 0x000fc80000000000 */
[----:B------:R-:W-:-:S04]  /*0500*/  FFMA R0, RZ, RZ, R0 ;  /* 0x000000ffff007223 */ /* 0x000fc80000000000 */
[----:B------:R-:W-:-:S04]  /*0510*/  FFMA R0, RZ, RZ, R0 ;  /* 0x000000ffff007223 */ /* 0x000fc80000000000 */
[----:B------:R-:W-:-:S04]  /*0520*/  FADD R2, R0, 1 ;  /* 0x3f80000000027421 */ /* 0x000fc80000000000 */
[C---:B------:R-:W-:Y:S01]  /*0530*/  FMUL R9, R2.reuse, 0.16666667163372039795 ;  /* 0x3e2aaaab02097820 */ /* 0x040fe20000400000 */
[----:B------:R-:W-:Y:S01]  /*0540*/  FADD R3, R2, -1 ;  /* 0xbf80000002037421 */ /* 0x000fe20000000000 */
[----:B0-----:R-:W-:Y:S02]  /*0550*/  UISETP.NE.AND UP0, UPT, UR4, 0x2, UPT ;  /* 0x000000020400788c */ /* 0x001fe4000bf05270 */
[----:B------:R-:W0:Y:S01]  /*0560*/  FRND R8, R9 ;  /* 0x0000000900087307 */ /* 0x000e220000201000 */
[----:B------:R-:W-:Y:S01]  /*0570*/  FADD R3, R0, -R3 ;  /* 0x8000000300037221 */ /* 0x000fe20000000000 */
[----:B------:R-:W-:Y:S01]  /*0580*/  FFMA R2, R2, 0.16666667163372039795, -R9 ;  /* 0x3e2aaaab02027823 */ /* 0x000fe20000000809 */
[----:B------:R-:W-:-:S03]  /*0590*/  FSETP.GEU.AND P1, PT, R9, RZ, PT ;  /* 0x000000ff0900720b */ /* 0x000fc60003f2e000 */
[----:B------:R-:W-:Y:S02]  /*05a0*/  FFMA R2, R3, 0.16666667163372039795, R2 ;  /* 0x3e2aaaab03027823 */ /* 0x000fe40000000002 */
[----:B------:R-:W1:Y:S01]  /*05b0*/  F2I.NTZ R0, R9 ;  /* 0x0000000900007305 */ /* 0x000e620000203100 */
[----:B0-----:R-:W-:Y:S01]  /*05c0*/  FADD R3, R9, -R8 ;  /* 0x8000000809037221 */ /* 0x001fe20000000000 */
[----:B------:R-:W-:-:S03]  /*05d0*/  FSETP.GT.AND P0, PT, R8, RZ, PT ;  /* 0x000000ff0800720b */ /* 0x000fc60003f04000 */
[----:B------:R-:W-:-:S04]  /*05e0*/  FADD R2, R2, R3 ;  /* 0x0000000302027221 */ /* 0x000fc80000000000 */
[C---:B------:R-:W-:Y:S01]  /*05f0*/  FFMA R3, R2.reuse, R13, 0.0013391353422775864601 ;  /* 0x3aaf85ed02037423 */ /* 0x040fe2000000000d */
[----:B------:R-:W-:Y:S02]  /*0600*/  SEL R13, RZ, 0x83000000, P0 ;  /* 0x83000000ff0d7807 */ /* 0x000fe40000000000 */
[----:B------:R-:W-:Y:S01]  /*0610*/  FSETP.GT.AND P0, PT, |R9|, 152, PT ;  /* 0x431800000900780b */ /* 0x000fe20003f04200 */
[----:B------:R-:W-:-:S04]  /*0620*/  FFMA R3, R2, R3, 0.0096188392490148544312 ;  /* 0x3c1d985602037423 */ /* 0x000fc80000000003 */
[----:B------:R-:W-:-:S04]  /*0630*/  FFMA R3, R2, R3, 0.055503588169813156128 ;  /* 0x3d6357bb02037423 */ /* 0x000fc80000000003 */
[----:B------:R-:W-:-:S04]  /*0640*/  FFMA R3, R2, R3, 0.24022644758224487305 ;  /* 0x3e75fdec02037423 */ /* 0x000fc80000000003 */
[----:B------:R-:W-:-:S04]  /*0650*/  FFMA R3, R2, R3, 0.69314718246459960938 ;  /* 0x3f31721802037423 */ /* 0x000fc80000000003 */
[----:B------:R-:W-:Y:S01]  /*0660*/  FFMA R3, R2, R3, 1 ;  /* 0x3f80000002037423 */ /* 0x000fe20000000003 */
[----:B------:R-:W-:Y:S02]  /*0670*/  IADD3 R2, PT, PT, R13, 0x7f000000, RZ ;  /* 0x7f0000000d027810 */ /* 0x000fe40007ffe0ff */
[----:B-1----:R-:W-:-:S03]  /*0680*/  LEA R13, R0, -R13, 0x17 ;  /* 0x8000000d000d7211 */ /* 0x002fc600078eb8ff */
[----:B------:R-:W-:-:S04]  /*0690*/  FMUL R2, R3, R2 ;  /* 0x0000000203027220 */ /* 0x000fc80000400000 */
[----:B------:R-:W-:Y:S01]  /*06a0*/  FMUL R8, R2, R13 ;  /* 0x0000000d02087220 */ /* 0x000fe20000400000 */
[----:B------:R-:W-:Y:S01]  /*06b0*/  @P0 FSEL R8, RZ, +INF , !P1 ;  /* 0x7f800000ff080808 */ /* 0x000fe20004800000 */
[----:B------:R-:W-:Y:S06]  /*06c0*/  BRA.U !UP0, `(.L_x_1) ;  /* 0x0000002d086c7547 */ /* 0x000fec000b800000 */
[----:B------:R-:W-:-:S09]  /*06d0*/  UISETP.NE.AND UP0, UPT, UR4, 0x1, UPT ;  /* 0x000000010400788c */ /* 0x000fd2000bf05270 */
[----:B------:R-:W-:Y:S05]  /*06e0*/  BRA.U !UP0, `(.L_x_2) ;  /* 0x0000001508107547 */ /* 0x000fea000b800000 */
[----:B------:R-:W-:-:S09]  /*06f0*/  UISETP.NE.AND UP0, UPT, UR4, URZ, UPT ;  /* 0x000000ff0400728c */ /* 0x000fd2000bf05270 */
[----:B------:R-:W-:Y:S05]  /*0700*/  BRA.U UP0, `(.L_x_0) ;  /* 0x0000004500247547 */ /* 0x000fea000b800000 */
[----:B------:R-:W-:Y:S01]  /*0710*/  UISETP.GE.U32.AND UP0, UPT, UR8, 0x4, UPT ;  /* 0x000000040800788c */ /* 0x000fe2000bf06070 */
[----:B------:R-:W-:Y:S01]  /*0720*/  HFMA2 R8, -RZ, RZ, 0, 0 ;  /* 0x00000000ff087431 */ /* 0x000fe200000001ff */
[----:B------:R-:W-:Y:S01]  /*0730*/  MOV R11, RZ ;  /* 0x000000ff000b7202 */ /* 0x000fe20000000f00 */
[----:B------:R-:W-:-:S06]  /*0740*/  ULOP3.LUT UR9, UR8, 0x3, URZ, 0xc0, !UPT ;  /* 0x0000000308097892 */ /* 0x000fcc000f8ec0ff */
[----:B------:R-:W-:Y:S06]  /*0750*/  BRA.U !UP0, `(.L_x_3) ;  /* 0x0000000908d07547 */ /* 0x000fec000b800000 */
[----:B------:R-:W0:Y:S01]  /*0760*/  LDCU.64 UR10, c[0x0][0x388] ;  /* 0x00007100ff0a77ac */ /* 0x000e220008000a00 */
[----:B------:R-:W-:Y:S01]  /*0770*/  MOV R11, RZ ;  /* 0x000000ff000b7202 */ /* 0x000fe20000000f00 */
[----:B------:R-:W1:Y:S01]  /*0780*/  LDCU.64 UR12, c[0x0][0x390] ;  /* 0x00007200ff0c77ac */ /* 0x000e620008000a00 */
[----:B------:R-:W-:-:S06]  /*0790*/  ULOP3.LUT UR4, UR8, 0x7ffffffc, URZ, 0xc0, !UPT ;  /* 0x7ffffffc08047892 */ /* 0x000fcc000f8ec0ff */
[----:B------:R-:W-:Y:S01]  /*07a0*/  MOV R8, UR4 ;  /* 0x0000000400087c02 */ /* 0x000fe20008000f00 */
[----:B0-----:R-:W-:Y:S02]  /*07b0*/  UIADD3 UR7, UP0, UPT, UR10, 0x18, URZ ;  /* 0x000000180a077890 */ /* 0x001fe4000ff1e0ff */
[----:B------:R-:W-:Y:S02]  /*07c0*/  UIADD3 UR10, UPT, UPT, -UR4, URZ, URZ ;  /* 0x000000ff040a7290 */ /* 0x000fe4000fffe1ff */
[----:B-1----:R-:W-:Y:S02]  /*07d0*/  UIADD3 UR5, UP1, UPT, UR12, 0x8, URZ ;  /* 0x000000080c057890 */ /* 0x002fe4000ff3e0ff */
[----:B------:R-:W-:Y:S01]  /*07e0*/  UIADD3.X UR8, UPT, UPT, URZ, UR11, URZ, UP0, !UPT ;  /* 0x0000000bff087290 */ /* 0x000fe200087fe4ff */
[----:B------:R-:W-:Y:S01]  /*07f0*/  MOV R14, UR7 ;  /* 0x00000007000e7c02 */ /* 0x000fe20008000f00 */
[----:B------:R-:W-:Y:S02]  /*0800*/  UIADD3.X UR6, UPT, UPT, URZ, UR13, URZ, UP1, !UPT ;  /* 0x0000000dff067290 */ /* 0x000fe40008ffe4ff */
[----:B------:R-:W-:-:S02]  /*0810*/  MOV R12, UR5 ;  /* 0x00000005000c7c02 */ /* 0x000fc40008000f00 */
[----:B------:R-:W-:Y:S02]  /*0820*/  MOV R15, UR8 ;  /* 0x00000008000f7c02 */ /* 0x000fe40008000f00 */
[----:B------:R-:W-:-:S07]  /*0830*/  MOV R13, UR6 ;  /* 0x00000006000d7c02 */ /* 0x000fce0008000f00 */
.L_x_24:
[----:B------:R-:W2:Y:S04]  /*0840*/  LDG.E.CONSTANT R3, desc[UR14][R14.64+-0x14] ;  /* 0xffffec0e0e037981 */ /* 0x000ea8000c1e9900 */
[----:B------:R-:W3:Y:S04]  /*0850*/  LDG.E.CONSTANT R0, desc[UR14][R14.64+-0x18] ;  /* 0xffffe80e0e007981 */ /* 0x000ee8000c1e9900 */
[----:B------:R-:W4:Y:S01]  /*0860*/  LDG.E.CONSTANT R2, desc[UR14][R14.64+-0x10] ;  /* 0xfffff00e0e027981 */ /* 0x000f22000c1e9900 */
[----:B------:R-:W-:Y:S01]  /*0870*/  UIADD3 UR10, UPT, UPT, UR10, 0x4, URZ ;  /* 0x000000040a0a7890 */ /* 0x000fe2000fffe0ff */
[----:B------:R-:W-:Y:S03]  /*0880*/  BSSY.RECONVERGENT B0, `(.L_x_4) ;  /* 0x0000013000007945 */ /* 0x000fe60003800200 */
[----:B------:R-:W-:Y:S01]  /*0890*/  UISETP.NE.AND UP0, UPT, UR10, URZ, UPT ;  /* 0x000000ff0a00728c */ /* 0x000fe2000bf05270 */
[----:B--2---:R-:W-:Y:S01]  /*08a0*/  FADD R3, R6, -R3 ;  /* 0x8000000306037221 */ /* 0x004fe20000000000 */
[----:B---3--:R-:W-:-:S03]  /*08b0*/  FADD R0, R5, -R0 ;  /* 0x8000000005007221 */ /* 0x008fc60000000000 */
[----:B------:R-:W-:Y:S01]  /*08c0*/  FMUL R3, R3, R3 ;  /* 0x0000000303037220 */ /* 0x000fe20000400000 */
[----:B----4-:R-:W-:-:S03]  /*08d0*/  FADD R2, R7, -R2 ;  /* 0x8000000207027221 */ /* 0x010fc60000000000 */
[----:B------:R-:W-:-:S04]  /*08e0*/  FFMA R3, R0, R0, R3 ;  /* 0x0000000000037223 */ /* 0x000fc80000000003 */
[----:B------:R-:W-:-:S04]  /*08f0*/  FFMA R2, R2, R2, R3 ;  /* 0x0000000202027223 */ /* 0x000fc80000000003 */
[----:B------:R0:W1:Y:S01]  /*0900*/  MUFU.RSQ R3, R2 ;  /* 0x0000000200037308 */ /* 0x0000620000001400 */
[----:B------:R-:W-:-:S04]  /*0910*/  IADD3 R0, PT, PT, R2, -0xd000000, RZ ;  /* 0xf300000002007810 */ /* 0x000fc80007ffe0ff */
[----:B------:R-:W-:-:S13]  /*0920*/  ISETP.GT.U32.AND P0, PT, R0, 0x727fffff, PT ;  /* 0x727fffff0000780c */ /* 0x000fda0003f04070 */
[----:B01----:R-:W-:Y:S05]  /*0930*/  @!P0 BRA `(.L_x_5) ;  /* 0x00000000000c8947 */ /* 0x003fea0003800000 */
[----:B------:R-:W-:-:S07]  /*0940*/  MOV R0, 0x960 ;  /* 0x0000096000007802 */ /* 0x000fce0000000f00 */
[----:B------:R-:W-:Y:S05]  /*0950*/  CALL.REL.NOINC `($__internal_1_$__cuda_sm20_sqrt_rn_f32_slowpath) ;  /* 0x0000004c009c7944 */ /* 0x000fea0003c00000 */
[----:B------:R-:W-:Y:S05]  /*0960*/  BRA `(.L_x_6) ;  /* 0x0000000000107947 */ /* 0x000fea0003800000 */
.L_x_5:
[----:B------:R-:W-:Y:S01]  /*0970*/  FMUL.FTZ R18, R2, R3 ;  /* 0x0000000302127220 */ /* 0x000fe20000410000 */
[----:B------:R-:W-:-:S03]  /*0980*/  FMUL.FTZ R0, R3, 0.5 ;  /* 0x3f00000003007820 */ /* 0x000fc60000410000 */
[----:B------:R-:W-:-:S04]  /*0990*/  FFMA R3, -R18, R18, R2 ;  /* 0x0000001212037223 */ /* 0x000fc80000000102 */
[----:B------:R-:W-:-:S07]  /*09a0*/  FFMA R18, R3, R0, R18 ;  /* 0x0000000003127223 */ /* 0x000fce0000000012 */
.L_x_6:
[----:B------:R-:W-:Y:S05]  /*09b0*/  BSYNC.RECONVERGENT B0 ;  /* 0x0000000000007941 */ /* 0x000fea0003800200 */
.L_x_4:
[----:B------:R-:W2:Y:S01]  /*09c0*/  LDG.E.CONSTANT R3, desc[UR14][R12.64+-0x8] ;  /* 0xfffff80e0c037981 */ /* 0x000ea2000c1e9900 */
[----:B------:R-:W-:Y:S01]  /*09d0*/  FMNMX.NAN R18, R18, 9.9999999747524270788e-07, !PT ;  /* 0x358637bd12127809 */ /* 0x000fe20007820000 */
[----:B------:R-:W-:Y:S03]  /*09e0*/  BSSY.RECONVERGENT B2, `(.L_x_7) ;  /* 0x000000d000027945 */ /* 0x000fe60003800200 */
[----:B------:R-:W0:Y:S02]  /*09f0*/  MUFU.RCP R0, R18 ;  /* 0x0000001200007308 */ /* 0x000e240000001000 */
[----:B0-----:R-:W-:-:S04]  /*0a00*/  FFMA R9, -R18, R0, 1 ;  /* 0x3f80000012097423 */ /* 0x001fc80000000100 */
[----:B------:R-:W-:Y:S01]  /*0a10*/  FFMA R0, R0, R9, R0 ;  /* 0x0000000900007223 */ /* 0x000fe20000000000 */
[----:B--2---:R-:W-:-:S04]  /*0a20*/  FMUL R3, R3, 138.935455322265625 ;  /* 0x430aef7a03037820 */ /* 0x004fc80000400000 */
[----:B------:R-:W0:Y:S01]  /*0a30*/  FCHK P0, R3, R18 ;  /* 0x0000001203007302 */ /* 0x000e220000000000 */
[----:B------:R-:W-:-:S04]  /*0a40*/  FFMA R9, R3, R0, RZ ;  /* 0x0000000003097223 */ /* 0x000fc800000000ff */
[----:B------:R-:W-:-:S04]  /*0a50*/  FFMA R2, -R18, R9, R3 ;  /* 0x0000000912027223 */ /* 0x000fc80000000103 */
[----:B------:R-:W-:Y:S01]  /*0a60*/  FFMA R0, R0, R2, R9 ;  /* 0x0000000200007223 */ /* 0x000fe20000000009 */
[----:B0-----:R-:W-:Y:S06]  /*0a70*/  @!P0 BRA `(.L_x_8) ;  /* 0x00000000000c8947 */ /* 0x001fec0003800000 */
[----:B------:R-:W-:Y:S02]  /*0a80*/  MOV R0, R18 ;  /* 0x0000001200007202 */ /* 0x000fe40000000f00 */
[----:B------:R-:W-:-:S07]  /*0a90*/  MOV R2, 0xab0 ;  /* 0x00000ab000027802 */ /* 0x000fce0000000f00 */
[----:B------:R-:W-:Y:S05]  /*0aa0*/  CALL.REL.NOINC `($__internal_2_$__cuda_sm3x_div_rn_noftz_f32_slowpath) ;  /* 0x0000004c00a07944 */ /* 0x000fea0003c00000 */
.L_x_8:
[----:B------:R-:W-:Y:S05]  /*0ab0*/  BSYNC.RECONVERGENT B2 ;  /* 0x0000000000027941 */ /* 0x000fea0003800200 */
.L_x_7:
[----:B------:R-:W2:Y:S04]  /*0ac0*/  LDG.E.CONSTANT R3, desc[UR14][R14.64+-0x8] ;  /* 0xfffff80e0e037981 */ /* 0x000ea8000c1e9900 */
[----:B------:R-:W3:Y:S04]  /*0ad0*/  LDG.E.CONSTANT R2, desc[UR14][R14.64+-0xc] ;  /* 0xfffff40e0e027981 */ /* 0x000ee8000c1e9900 */
[----:B------:R-:W4:Y:S01]  /*0ae0*/  LDG.E.CONSTANT R10, desc[UR14][R14.64+-0x4] ;  /* 0xfffffc0e0e0a7981 */ /* 0x000f22000c1e9900 */
[----:B------:R-:W-:Y:S01]  /*0af0*/  BSSY.RECONVERGENT B0, `(.L_x_9) ;  /* 0x0000014000007945 */ /* 0x000fe20003800200 */
[----:B------:R-:W-:Y:S01]  /*0b00*/  FADD R11, R0, R11 ;  /* 0x0000000b000b7221 */ /* 0x000fe20000000000 */
        /* <DEDUP_REMOVED lines=10> */
[----:B------:R-:W-:Y:S02]  /*0bb0*/  MOV R2, R3 ;  /* 0x0000000300027202 */ /* 0x000fe40000000f00 */
[----:B------:R-:W-:-:S07]  /*0bc0*/  MOV R0, 0xbe0 ;  /* 0x00000be000007802 */ /* 0x000fce0000000f00 */
[----:B------:R-:W-:Y:S05]  /*0bd0*/  CALL.REL.NOINC `($__internal_1_$__cuda_sm20_sqrt_rn_f32_slowpath) ;  /* 0x0000004800fc7944 */ /* 0x000fea0003c00000 */
[----:B------:R-:W-:Y:S05]  /*0be0*/  BRA `(.L_x_11) ;  /* 0x0000000000107947 */ /* 0x000fea0003800000 */
.L_x_10:
[----:B------:R-:W-:Y:S01]  /*0bf0*/  FMUL.FTZ R18, R3, R10 ;  /* 0x0000000a03127220 */ /* 0x000fe20000410000 */
[----:B------:R-:W-:-:S03]  /*0c00*/  FMUL.FTZ R0, R10, 0.5 ;  /* 0x3f0000000a007820 */ /* 0x000fc60000410000 */
[----:B------:R-:W-:-:S04]  /*0c10*/  FFMA R3, -R18, R18, R3 ;  /* 0x0000001212037223 */ /* 0x000fc80000000103 */
[----:B------:R-:W-:-:S07]  /*0c20*/  FFMA R18, R3, R0, R18 ;  /* 0x0000000003127223 */ /* 0x000fce0000000012 */
.L_x_11:
[----:B------:R-:W-:Y:S05]  /*0c30*/  BSYNC.RECONVERGENT B0 ;  /* 0x0000000000007941 */ /* 0x000fea0003800200 */
.L_x_9:
        /* <DEDUP_REMOVED lines=15> */
.L_x_13:
[----:B------:R-:W-:Y:S05]  /*0d30*/  BSYNC.RECONVERGENT B2 ;  /* 0x0000000000027941 */ /* 0x000fea0003800200 */
.L_x_12:
        /* <DEDUP_REMOVED lines=19> */
.L_x_15:
[----:B------:R-:W-:Y:S01]  /*0e70*/  FMUL.FTZ R18, R3, R10 ;  /* 0x0000000a03127220 */ /* 0x000fe20000410000 */
[----:B------:R-:W-:-:S03]  /*0e80*/  FMUL.FTZ R0, R10, 0.5 ;  /* 0x3f0000000a007820 */ /* 0x000fc60000410000 */
[----:B------:R-:W-:-:S04]  /*0e90*/  FFMA R3, -R18, R18, R3 ;  /* 0x0000001212037223 */ /* 0x000fc80000000103 */
[----:B------:R-:W-:-:S07]  /*0ea0*/  FFMA R18, R3, R0, R18 ;  /* 0x0000000003127223 */ /* 0x000fce0000000012 */
.L_x_16:
[----:B------:R-:W-:Y:S05]  /*0eb0*/  BSYNC.RECONVERGENT B0 ;  /* 0x0000000000007941 */ /* 0x000fea0003800200 */
.L_x_14:
        /* <DEDUP_REMOVED lines=15> */
.L_x_18:
[----:B------:R-:W-:Y:S05]  /*0fb0*/  BSYNC.RECONVERGENT B2 ;  /* 0x0000000000027941 */ /* 0x000fea0003800200 */
.L_x_17:
        /* <DEDUP_REMOVED lines=19> */
.L_x_20:
[----:B------:R-:W-:Y:S01]  /*10f0*/  FMUL.FTZ R18, R3, R10 ;  /* 0x0000000a03127220 */ /* 0x000fe20000410000 */
[----:B------:R-:W-:-:S03]  /*1100*/  FMUL.FTZ R0, R10, 0.5 ;  /* 0x3f0000000a007820 */ /* 0x000fc60000410000 */
[----:B------:R-:W-:-:S04]  /*1110*/  FFMA R3, -R18, R18, R3 ;  /* 0x0000001212037223 */ /* 0x000fc80000000103 */
[----:B------:R-:W-:-:S07]  /*1120*/  FFMA R18, R3, R0, R18 ;  /* 0x0000000003127223 */ /* 0x000fce0000000012 */
.L_x_21:
[----:B------:R-:W-:Y:S05]  /*1130*/  BSYNC.RECONVERGENT B0 ;  /* 0x0000000000007941 */ /* 0x000fea0003800200 */
.L_x_19:
        /* <DEDUP_REMOVED lines=15> */
.L_x_23:
[----:B------:R-:W-:Y:S05]  /*1230*/  BSYNC.RECONVERGENT B2 ;  /* 0x0000000000027941 */ /* 0x000fea0003800200 */
.L_x_22:
[----:B------:R-:W-:Y:S01]  /*1240*/  IADD3 R14, P0, PT, R14, 0x30, RZ ;  /* 0x000000300e0e7810 */ /* 0x000fe20007f1e0ff */
[----:B------:R-:W-:Y:S01]  /*1250*/  FADD R11, R11, R0 ;  /* 0x000000000b0b7221 */ /* 0x000fe20000000000 */
[----:B------:R-:W-:Y:S02]  /*1260*/  IADD3 R12, P1, PT, R12, 0x10, RZ ;  /* 0x000000100c0c7810 */ /* 0x000fe40007f3e0ff */
[----:B------:R-:W-:Y:S02]  /*1270*/  IADD3.X R15, PT, PT, RZ, R15, RZ, P0, !PT ;  /* 0x0000000fff0f7210 */ /* 0x000fe400007fe4ff */
[----:B------:R-:W-:Y:S01]  /*1280*/  IADD3.X R13, PT, PT, RZ, R13, RZ, P1, !PT ;  /* 0x0000000dff0d7210 */ /* 0x000fe20000ffe4ff */
[----:B------:R-:W-:Y:S08]  /*1290*/  BRA.U UP0, `(.L_x_24) ;  /* 0xfffffff500687547 */ /* 0x000ff0000b83ffff */
.L_x_3:
[----:B------:R-:W-:-:S09]  /*12a0*/  UISETP.NE.AND UP0, UPT, UR9, URZ, UPT ;  /* 0x000000ff0900728c */ /* 0x000fd2000bf05270 */
[----:B------:R-:W-:Y:S05]  /*12b0*/  BRA.U !UP0, `(.L_x_0) ;  /* 0x0000003908387547 */ /* 0x000fea000b800000 */
[----:B------:R-:W-:-:S09]  /*12c0*/  UISETP.NE.AND UP0, UPT, UR9, 0x1, UPT ;  /* 0x000000010900788c */ /* 0x000fd2000bf05270 */
[----:B------:R-:W-:Y:S05]  /*12d0*/  BRA.U !UP0, `(.L_x_25) ;  /* 0x0000000508507547 */ /* 0x000fea000b800000 */
[----:B------:R-:W0:Y:S02]  /*12e0*/  LDC.64 R14, c[0x0][0x388] ;  /* 0x0000e200ff0e7b82 */ /* 0x000e240000000a00 */
[----:B0-----:R-:W-:-:S05]  /*12f0*/  IMAD.WIDE.U32 R14, R8, 0xc, R14 ;  /* 0x0000000c080e7825 */ /* 0x001fca00078e000e */
[----:B------:R-:W2:Y:S04]  /*1300*/  LDG.E.CONSTANT R3, desc[UR14][R14.64+0x4] ;  /* 0x0000040e0e037981 */ /* 0x000ea8000c1e9900 */
[----:B------:R-:W3:Y:S04]  /*1310*/  LDG.E.CONSTANT R0, desc[UR14][R14.64] ;  /* 0x0000000e0e007981 */ /* 0x000ee8000c1e9900 */
[----:B------:R-:W4:Y:S01]  /*1320*/  LDG.E.CONSTANT R2, desc[UR14][R14.64+0x8] ;  /* 0x0000080e0e027981 */ /* 0x000f22000c1e9900 */
[----:B------:R-:W-:Y:S01]  /*1330*/  BSSY.RECONVERGENT B0, `(.L_x_26) ;  /* 0x0000012000007945 */ /* 0x000fe20003800200 */
        /* <DEDUP_REMOVED lines=13> */
.L_x_27:
[----:B------:R-:W-:Y:S01]  /*1410*/  FMUL.FTZ R18, R2, R3 ;  /* 0x0000000302127220 */ /* 0x000fe20000410000 */
[----:B------:R-:W-:-:S03]  /*1420*/  FMUL.FTZ R0, R3, 0.5 ;  /* 0x3f00000003007820 */ /* 0x000fc60000410000 */
[----:B------:R-:W-:-:S04]  /*1430*/  FFMA R3, -R18, R18, R2 ;  /* 0x0000001212037223 */ /* 0x000fc80000000102 */
[----:B------:R-:W-:-:S07]  /*1440*/  FFMA R18, R3, R0, R18 ;  /* 0x0000000003127223 */ /* 0x000fce0000000012 */
.L_x_28:
[----:B------:R-:W-:Y:S05]  /*1450*/  BSYNC.RECONVERGENT B0 ;  /* 0x0000000000007941 */ /* 0x000fea0003800200 */
.L_x_26:
[----:B------:R-:W0:Y:S02]  /*1460*/  LDC.64 R12, c[0x0][0x390] ;  /* 0x0000e400ff0c7b82 */ /* 0x000e240000000a00 */
[----:B0-----:R-:W-:-:S05]  /*1470*/  IMAD.WIDE.U32 R12, R8, 0x4, R12 ;  /* 0x00000004080c7825 */ /* 0x001fca00078e000c */
        /* <DEDUP_REMOVED lines=15> */
.L_x_30:
[----:B------:R-:W-:Y:S05]  /*1570*/  BSYNC.RECONVERGENT B2 ;  /* 0x0000000000027941 */ /* 0x000fea0003800200 */
.L_x_29:
        /* <DEDUP_REMOVED lines=19> */
.L_x_32:
[----:B------:R-:W-:Y:S01]  /*16b0*/  FMUL.FTZ R18, R3, R10 ;  /* 0x0000000a03127220 */ /* 0x000fe20000410000 */
[----:B------:R-:W-:-:S03]  /*16c0*/  FMUL.FTZ R0, R10, 0.5 ;  /* 0x3f0000000a007820 */ /* 0x000fc60000410000 */
[----:B------:R-:W-:-:S04]  /*16d0*/  FFMA R3, -R18, R18, R3 ;  /* 0x0000001212037223 */ /* 0x000fc80000000103 */
[----:B------:R-:W-:-:S07]  /*16e0*/  FFMA R18, R3, R0, R18 ;  /* 0x0000000003127223 */ /* 0x000fce0000000012 */
.L_x_33:
[----:B------:R-:W-:Y:S05]  /*16f0*/  BSYNC.RECONVERGENT B0 ;  /* 0x0000000000007941 */ /* 0x000fea0003800200 */
.L_x_31:
        /* <DEDUP_REMOVED lines=15> */
.L_x_35:
[----:B------:R-:W-:Y:S05]  /*17f0*/  BSYNC.RECONVERGENT B2 ;  /* 0x0000000000027941 */ /* 0x000fea0003800200 */
.L_x_34:
[----:B------:R-:W-:Y:S01]  /*1800*/  FADD R11, R11, R0 ;  /* 0x000000000b0b7221 */ /* 0x000fe20000000000 */
[----:B------:R-:W-:-:S07]  /*1810*/  IADD3 R8, PT, PT, R8, 0x2, RZ ;  /* 0x0000000208087810 */ /* 0x000fce0007ffe0ff */
.L_x_25:
[----:B------:R-:W0:Y:S02]  /*1820*/  LDCU UR4, c[0x0][0x3a8] ;  /* 0x00007500ff0477ac */ /* 0x000e240008000800 */
[----:B0-----:R-:W-:-:S04]  /*1830*/  ULOP3.LUT UR4, UR4, 0x1, URZ, 0xc0, !UPT ;  /* 0x0000000104047892 */ /* 0x001fc8000f8ec0ff */
[----:B------:R-:W-:-:S09]  /*1840*/  UISETP.NE.U32.AND UP0, UPT, UR4, 0x1, UPT ;  /* 0x000000010400788c */ /* 0x000fd2000bf05070 */
[----:B------:R-:W-:Y:S05]  /*1850*/  BRA.U UP0, `(.L_x_0) ;  /* 0x0000003100d07547 */ /* 0x000fea000b800000 */
        /* <DEDUP_REMOVED lines=20> */
.L_x_37:
[----:B------:R-:W-:Y:S01]  /*19a0*/  FMUL.FTZ R18, R9, R6 ;  /* 0x0000000609127220 */ /* 0x000fe20000410000 */
[----:B------:R-:W-:-:S03]  /*19b0*/  FMUL.FTZ R0, R6, 0.5 ;  /* 0x3f00000006007820 */ /* 0x000fc60000410000 */
[----:B------:R-:W-:-:S04]  /*19c0*/  FFMA R3, -R18, R18, R9 ;  /* 0x0000001212037223 */ /* 0x000fc80000000109 */
[----:B------:R-:W-:-:S07]  /*19d0*/  FFMA R18, R3, R0, R18 ;  /* 0x0000000003127223 */ /* 0x000fce0000000012 */
.L_x_38:
[----:B------:R-:W-:Y:S05]  /*19e0*/  BSYNC.RECONVERGENT B0 ;  /* 0x0000000000007941 */ /* 0x000fea0003800200 */
.L_x_36:
        /* <DEDUP_REMOVED lines=17> */
.L_x_40:
[----:B------:R-:W-:Y:S05]  /*1b00*/  BSYNC.RECONVERGENT B2 ;  /* 0x0000000000027941 */ /* 0x000fea0003800200 */
.L_x_39:
[----:B------:R-:W-:Y:S01]  /*1b10*/  FADD R11, R11, R0 ;  /* 0x000000000b0b7221 */ /* 0x000fe20000000000 */
[----:B------:R-:W-:Y:S06]  /*1b20*/  BRA `(.L_x_0) ;  /* 0x00000030001c7947 */ /* 0x000fec0003800000 */
.L_x_2:
        /* <DEDUP_REMOVED lines=8> */
[----:B------:R-:W2:Y:S01]  /*1bb0*/  LDCU.64 UR4, c[0x0][0x3a0] ;  /* 0x00007400ff0477ac */ /* 0x000ea20008000a00 */
[----:B------:R-:W-:-:S04]  /*1bc0*/  ULOP3.LUT UR8, UR8, 0x7ffffffc, URZ, 0xc0, !UPT ;  /* 0x7ffffffc08087892 */ /* 0x000fc8000f8ec0ff */
[----:B------:R-:W-:Y:S02]  /*1bd0*/  UIADD3 UR9, UPT, UPT, -UR8, URZ, URZ ;  /* 0x000000ff08097290 */ /* 0x000fe4000fffe1ff */
[----:B0-----:R-:W-:Y:S01]  /*1be0*/  UIADD3 UR10, UP2, UPT, UR10, 0x18, URZ ;  /* 0x000000180a0a7890 */ /* 0x001fe2000ff5e0ff */
[----:B------:R-:W-:Y:S01]  /*1bf0*/  MOV R14, UR8 ;  /* 0x00000008000e7c02 */ /* 0x000fe20008000f00 */
[----:B-1----:R-:W-:Y:S02]  /*1c00*/  UIADD3 UR6, UP0, UPT, UR6, 0x8, URZ ;  /* 0x0000000806067890 */ /* 0x002fe4000ff1e0ff */
[----:B------:R-:W-:Y:S02]  /*1c10*/  UIADD3.X UR11, UPT, UPT, URZ, UR11, URZ, UP2, !UPT ;  /* 0x0000000bff0b7290 */ /* 0x000fe400097fe4ff */
[----:B------:R-:W-:Y:S01]  /*1c20*/  MOV R24, UR10 ;  /* 0x0000000a00187c02 */ /* 0x000fe20008000f00 */
[----:B--2---:R-:W-:Y:S02]  /*1c30*/  UIADD3 UR4, UP1, UPT, UR4, 0x8, URZ ;  /* 0x0000000804047890 */ /* 0x004fe4000ff3e0ff */
[----:B------:R-:W-:Y:S01]  /*1c40*/  UIADD3.X UR7, UPT, UPT, URZ, UR7, URZ, UP0, !UPT ;  /* 0x00000007ff077290 */ /* 0x000fe200087fe4ff */
[----:B------:R-:W-:Y:S01]  /*1c50*/  MOV R16, UR6 ;  /* 0x0000000600107c02 */ /* 0x000fe20008000f00 */
[----:B------:R-:W-:Y:S01]  /*1c60*/  UIADD3.X UR5, UPT, UPT, URZ, UR5, URZ, UP1, !UPT ;  /* 0x00000005ff057290 */ /* 0x000fe20008ffe4ff */
[----:B------:R-:W-:-:S02]  /*1c70*/  MOV R25, UR11 ;  /* 0x0000000b00197c02 */ /* 0x000fc40008000f00 */
[----:B------:R-:W-:Y:S02]  /*1c80*/  MOV R12, UR4 ;  /* 0x00000004000c7c02 */ /* 0x000fe40008000f00 */
[----:B------:R-:W-:Y:S02]  /*1c90*/  MOV R17, UR7 ;  /* 0x0000000700117c02 */ /* 0x000fe40008000f00 */
[----:B------:R-:W-:-:S07]  /*1ca0*/  MOV R13, UR5 ;  /* 0x00000005000d7c02 */ /* 0x000fce0008000f00 */
.L_x_62:
[----:B------:R-:W2:Y:S04]  /*1cb0*/  LDG.E.CONSTANT R3, desc[UR14][R24.64+-0x14] ;  /* 0xffffec0e18037981 */ /* 0x000ea8000c1e9900 */
[----:B------:R-:W3:Y:S04]  /*1cc0*/  LDG.E.CONSTANT R0, desc[UR14][R24.64+-0x18] ;  /* 0xffffe80e18007981 */ /* 0x000ee8000c1e9900 */
[----:B------:R-:W4:Y:S04]  /*1cd0*/  LDG.E.CONSTANT R10, desc[UR14][R24.64+-0x10] ;  /* 0xfffff00e180a7981 */ /* 0x000f28000c1e9900 */
[----:B------:R-:W5:Y:S04]  /*1ce0*/  LDG.E.CONSTANT R9, desc[UR14][R16.64+-0x8] ;  /* 0xfffff80e10097981 */ /* 0x000f68000c1e9900 */
[----:B------:R-:W5:Y:S01]  /*1cf0*/  LDG.E.CONSTANT R2, desc[UR14][R12.64+-0x8] ;  /* 0xfffff80e0c027981 */ /* 0x000f62000c1e9900 */
[----:B--2---:R-:W-:Y:S01]  /*1d00*/  FADD R3, R6, -R3 ;  /* 0x8000000306037221 */ /* 0x004fe20000000000 */
[----:B---3--:R-:W-:-:S03]  /*1d10*/  FADD R0, R5, -R0 ;  /* 0x8000000005007221 */ /* 0x008fc60000000000 */
[----:B------:R-:W-:Y:S01]  /*1d20*/  FMUL R3, R3, R3 ;  /* 0x0000000303037220 */ /* 0x000fe20000400000 */
[----:B----4-:R-:W-:-:S03]  /*1d30*/  FADD R10, R7, -R10 ;  /* 0x8000000a070a7221 */ /* 0x010fc60000000000 */
[----:B------:R-:W-:Y:S01]  /*1d40*/  FFMA R3, R0, R0, R3 ;  /* 0x0000000000037223 */ /* 0x000fe20000000003 */
[----:B-----5:R-:W-:-:S03]  /*1d50*/  FMUL R9, R8, R9 ;  /* 0x0000000908097220 */ /* 0x020fc60000400000 */
[----:B------:R-:W-:Y:S01]  /*1d60*/  FFMA R3, R10, R10, R3 ;  /* 0x0000000a0a037223 */ /* 0x000fe20000000003 */
[----:B------:R-:W-:-:S03]  /*1d70*/  IADD3 R15, PT, PT, R2, -0xd000000, RZ ;  /* 0xf3000000020f7810 */ /* 0x000fc60007ffe0ff */
[----:B------:R-:W-:Y:S01]  /*1d80*/  FMUL R10, R3, R3 ;  /* 0x00000003030a7220 */ /* 0x000fe20000400000 */
[----:B------:R-:W-:Y:S01]  /*1d90*/  FMUL R0, R9, R9 ;  /* 0x0000000909007220 */ /* 0x000fe20000400000 */
[----:B------:R0:W1:Y:S01]  /*1da0*/  MUFU.RSQ R19, R2 ;  /* 0x0000000200137308 */ /* 0x0000620000001400 */
[----:B------:R-:W-:Y:S01]  /*1db0*/  ISETP.GT.U32.AND P0, PT, R15, 0x727fffff, PT ;  /* 0x727fffff0f00780c */ /* 0x000fe20003f04070 */
[----:B------:R-:W-:Y:S01]  /*1dc0*/  FMUL R10, R3, R10 ;  /* 0x0000000a030a7220 */ /* 0x000fe20000400000 */
[----:B------:R-:W-:-:S03]  /*1dd0*/  FMUL R0, R9, R0 ;  /* 0x0000000009007220 */ /* 0x000fc60000400000 */
[----:B------:R-:W-:Y:S01]  /*1de0*/  FMUL R10, R3, R10 ;  /* 0x0000000a030a7220 */ /* 0x000fe20000400000 */
[----:B------:R-:W-:-:S03]  /*1df0*/  FMUL R0, R9, R0 ;  /* 0x0000000009007220 */ /* 0x000fc60000400000 */
[----:B------:R-:W-:Y:S01]  /*1e00*/  FMUL R10, R3, R10 ;  /* 0x0000000a030a7220 */ /* 0x000fe20000400000 */
[----:B------:R-:W-:-:S03]  /*1e10*/  FMUL R0, R9, R0 ;  /* 0x0000000009007220 */ /* 0x000fc60000400000 */
[----:B------:R-:W-:Y:S01]  /*1e20*/  FMUL R20, R3, R10 ;  /* 0x0000000a03147220 */ /* 0x000fe20000400000 */
[----:B------:R-:W-:Y:S01]  /*1e30*/  FMUL R15, R9, R0 ;  /* 0x00000000090f7220 */ /* 0x000fe20000400000 */
[----:B0-----:R-:W-:Y:S06]  /*1e40*/  @!P0 BRA `(.L_x_42) ;  /* 0x0000000000148947 */ /* 0x001fec0003800000 */
[----:B------:R-:W-:Y:S01]  /*1e50*/  BSSY.RECONVERGENT B0, `(.L_x_43) ;  /* 0x0000003000007945 */ /* 0x000fe20003800200 */
[----:B------:R-:W-:-:S07]  /*1e60*/  MOV R0, 0x1e80 ;  /* 0x00001e8000007802 */ /* 0x000fce0000000f00 */
[----:B-1----:R-:W-:Y:S05]  /*1e70*/  CALL.REL.NOINC `($__internal_1_$__cuda_sm20_sqrt_rn_f32_slowpath) ;  /* 0x0000003800547944 */ /* 0x002fea0003c00000 */
[----:B------:R-:W-:Y:S05]  /*1e80*/  BSYNC.RECONVERGENT B0 ;  /* 0x0000000000007941 */ /* 0x000fea0003800200 */
.L_x_43:
[----:B------:R-:W-:Y:S05]  /*1e90*/  BRA `(.L_x_44) ;  /* 0x0000000000107947 */ /* 0x000fea0003800000 */
.L_x_42:
[----:B-1----:R-:W-:Y:S01]  /*1ea0*/  FMUL.FTZ R3, R2, R19 ;  /* 0x0000001302037220 */ /* 0x002fe20000410000 */
[----:B------:R-:W-:-:S03]  /*1eb0*/  FMUL.FTZ R18, R19, 0.5 ;  /* 0x3f00000013127820 */ /* 0x000fc60000410000 */
[----:B------:R-:W-:-:S04]  /*1ec0*/  FFMA R2, -R3, R3, R2 ;  /* 0x0000000303027223 */ /* 0x000fc80000000102 */
[----:B------:R-:W-:-:S07]  /*1ed0*/  FFMA R18, R2, R18, R3 ;  /* 0x0000001202127223 */ /* 0x000fce0000000003 */
.L_x_44:
[----:B------:R-:W0:Y:S01]  /*1ee0*/  MUFU.RCP R9, R20 ;  /* 0x0000001400097308 */ /* 0x000e220000001000 */
[----:B------:R-:W-:Y:S01]  /*1ef0*/  FMUL R3, R15, R18 ;  /* 0x000000120f037220 */ /* 0x000fe20000400000 */
[----:B------:R-:W-:Y:S06]  /*1f00*/  BSSY.RECONVERGENT B2, `(.L_x_45) ;  /* 0x000000b000027945 */ /* 0x000fec0003800200 */
[----:B------:R-:W1:Y:S01]  /*1f10*/  FCHK P0, R3, R20 ;  /* 0x0000001403007302 */ /* 0x000e620000000000 */
[----:B0-----:R-:W-:-:S04]  /*1f20*/  FFMA R0, -R20, R9, 1 ;  /* 0x3f80000014007423 */ /* 0x001fc80000000109 */
[----:B------:R-:W-:-:S04]  /*1f30*/  FFMA R0, R9, R0, R9 ;  /* 0x0000000009007223 */ /* 0x000fc80000000009 */
[----:B------:R-:W-:-:S04]  /*1f40*/  FFMA R9, R3, R0, RZ ;  /* 0x0000000003097223 */ /* 0x000fc800000000ff */
[----:B------:R-:W-:-:S04]  /*1f50*/  FFMA R2, -R20, R9, R3 ;  /* 0x0000000914027223 */ /* 0x000fc80000000103 */
[----:B------:R-:W-:Y:S01]  /*1f60*/  FFMA R0, R0, R2, R9 ;  /* 0x0000000200007223 */ /* 0x000fe20000000009 */
[----:B-1----:R-:W-:Y:S06]  /*1f70*/  @!P0 BRA `(.L_x_46) ;  /* 0x00000000000c8947 */ /* 0x002fec0003800000 */
[----:B------:R-:W-:Y:S02]  /*1f80*/  MOV R0, R20 ;  /* 0x0000001400007202 */ /* 0x000fe40000000f00 */
[----:B------:R-:W-:-:S07]  /*1f90*/  MOV R2, 0x1fb0 ;  /* 0x00001fb000027802 */ /* 0x000fce0000000f00 */
[----:B------:R-:W-:Y:S05]  /*1fa0*/  CALL.REL.NOINC `($__internal_2_$__cuda_sm3x_div_rn_noftz_f32_slowpath) ;  /* 0x0000003800607944 */ /* 0x000fea0003c00000 */
.L_x_46:
[----:B------:R-:W-:Y:S05]  /*1fb0*/  BSYNC.RECONVERGENT B2 ;  /* 0x0000000000027941 */ /* 0x000fea0003800200 */
.L_x_45:
[----:B------:R-:W2:Y:S04]  /*1fc0*/  LDG.E.CONSTANT R3, desc[UR14][R24.64+-0x8] ;  /* 0xfffff80e18037981 */ /* 0x000ea8000c1e9900 */
[----:B------:R-:W3:Y:S04]  /*1fd0*/  LDG.E.CONSTANT R10, desc[UR14][R24.64+-0xc] ;  /* 0xfffff40e180a7981 */ /* 0x000ee8000c1e9900 */
[----:B------:R-:W4:Y:S04]  /*1fe0*/  LDG.E.CONSTANT R18, desc[UR14][R24.64+-0x4] ;  /* 0xfffffc0e18127981 */ /* 0x000f28000c1e9900 */
[----:B------:R-:W5:Y:S04]  /*1ff0*/  LDG.E.CONSTANT R9, desc[UR14][R16.64+-0x4] ;  /* 0xfffffc0e10097981 */ /* 0x000f68000c1e9900 */
[----:B------:R-:W5:Y:S01]  /*2000*/  LDG.E.CONSTANT R2, desc[UR14][R12.64+-0x4] ;  /* 0xfffffc0e0c027981 */ /* 0x000f62000c1e9900 */
[----:B------:R-:W-:Y:S01]  /*2010*/  FADD R11, R0, R11 ;  /* 0x0000000b000b7221 */ /* 0x000fe20000000000 */
        /* <DEDUP_REMOVED lines=25> */
.L_x_48:
[----:B------:R-:W-:Y:S05]  /*21b0*/  BRA `(.L_x_49) ;  /* 0x0000000000107947 */ /* 0x000fea0003800000 */
.L_x_47:
[----:B-1----:R-:W-:Y:S01]  /*21c0*/  FMUL.FTZ R3, R2, R19 ;  /* 0x0000001302037220 */ /* 0x002fe20000410000 */
[----:B------:R-:W-:-:S03]  /*21d0*/  FMUL.FTZ R18, R19, 0.5 ;  /* 0x3f00000013127820 */ /* 0x000fc60000410000 */
[----:B------:R-:W-:-:S04]  /*21e0*/  FFMA R2, -R3, R3, R2 ;  /* 0x0000000303027223 */ /* 0x000fc80000000102 */
[----:B------:R-:W-:-:S07]  /*21f0*/  FFMA R18, R2, R18, R3 ;  /* 0x0000001202127223 */ /* 0x000fce0000000003 */
.L_x_49:
        /* <DEDUP_REMOVED lines=13> */
.L_x_51:
[----:B------:R-:W-:Y:S05]  /*22d0*/  BSYNC.RECONVERGENT B2 ;  /* 0x0000000000027941 */ /* 0x000fea0003800200 */
.L_x_50:
        /* <DEDUP_REMOVED lines=31> */
.L_x_53:
[----:B------:R-:W-:Y:S05]  /*24d0*/  BRA `(.L_x_54) ;  /* 0x0000000000107947 */ /* 0x000fea0003800000 */
.L_x_52:
[----:B-1----:R-:W-:Y:S01]  /*24e0*/  FMUL.FTZ R3, R2, R19 ;  /* 0x0000001302037220 */ /* 0x002fe20000410000 */
[----:B------:R-:W-:-:S03]  /*24f0*/  FMUL.FTZ R18, R19, 0.5 ;  /* 0x3f00000013127820 */ /* 0x000fc60000410000 */
[----:B------:R-:W-:-:S04]  /*2500*/  FFMA R2, -R3, R3, R2 ;  /* 0x0000000303027223 */ /* 0x000fc80000000102 */
[----:B------:R-:W-:-:S07]  /*2510*/  FFMA R18, R2, R18, R3 ;  /* 0x0000001202127223 */ /* 0x000fce0000000003 */
.L_x_54:
        /* <DEDUP_REMOVED lines=13> */
.L_x_56:
[----:B------:R-:W-:Y:S05]  /*25f0*/  BSYNC.RECONVERGENT B2 ;  /* 0x0000000000027941 */ /* 0x000fea0003800200 */
.L_x_55:
        /* <DEDUP_REMOVED lines=31> */
.L_x_58:
[----:B------:R-:W-:Y:S05]  /*27f0*/  BRA `(.L_x_59) ;  /* 0x0000000000107947 */ /* 0x000fea0003800000 */
.L_x_57:
[----:B-1----:R-:W-:Y:S01]  /*2800*/  FMUL.FTZ R3, R2, R19 ;  /* 0x0000001302037220 */ /* 0x002fe20000410000 */
[----:B------:R-:W-:-:S03]  /*2810*/  FMUL.FTZ R18, R19, 0.5 ;  /* 0x3f00000013127820 */ /* 0x000fc60000410000 */
[----:B------:R-:W-:-:S04]  /*2820*/  FFMA R2, -R3, R3, R2 ;  /* 0x0000000303027223 */ /* 0x000fc80000000102 */
[----:B------:R-:W-:-:S07]  /*2830*/  FFMA R18, R2, R18, R3 ;  /* 0x0000001202127223 */ /* 0x000fce0000000003 */
.L_x_59:
        /* <DEDUP_REMOVED lines=13> */
.L_x_61:
[----:B------:R-:W-:Y:S05]  /*2910*/  BSYNC.RECONVERGENT B2 ;  /* 0x0000000000027941 */ /* 0x000fea0003800200 */
.L_x_60:
[----:B------:R-:W-:Y:S01]  /*2920*/  UIADD3 UR9, UPT, UPT, UR9, 0x4, URZ ;  /* 0x0000000409097890 */ /* 0x000fe2000fffe0ff */
[----:B------:R-:W-:Y:S01]  /*2930*/  IADD3 R24, P0, PT, R24, 0x30, RZ ;  /* 0x0000003018187810 */ /* 0x000fe20007f1e0ff */
[----:B------:R-:W-:Y:S01]  /*2940*/  FADD R11, R11, R0 ;  /* 0x000000000b0b7221 */ /* 0x000fe20000000000 */
[----:B------:R-:W-:Y:S01]  /*2950*/  IADD3 R16, P1, PT, R16, 0x10, RZ ;  /* 0x0000001010107810 */ /* 0x000fe20007f3e0ff */
[----:B------:R-:W-:Y:S01]  /*2960*/  UISETP.NE.AND UP0, UPT, UR9, URZ, UPT ;  /* 0x000000ff0900728c */ /* 0x000fe2000bf05270 */
[----:B------:R-:W-:Y:S02]  /*2970*/  IADD3 R12, P2, PT, R12, 0x10, RZ ;  /* 0x000000100c0c7810 */ /* 0x000fe40007f5e0ff */
[----:B------:R-:W-:Y:S02]  /*2980*/  IADD3.X R25, PT, PT, RZ, R25, RZ, P0, !PT ;  /* 0x00000019ff197210 */ /* 0x000fe400007fe4ff */
[----:B------:R-:W-:Y:S02]  /*2990*/  IADD3.X R17, PT, PT, RZ, R17, RZ, P1, !PT ;  /* 0x00000011ff117210 */ /* 0x000fe40000ffe4ff */
[----:B------:R-:W-:-:S02]  /*29a0*/  IADD3.X R13, PT, PT, RZ, R13, RZ, P2, !PT ;  /* 0x0000000dff0d7210 */ /* 0x000fc400017fe4ff */
[----:B------:R-:W-:Y:S05]  /*29b0*/  BRA.U UP0, `(.L_x_62) ;  /* 0xfffffff100bc7547 */ /* 0x000fea000b83ffff */
.L_x_41:
[----:B------:R-:W-:-:S09]  /*29c0*/  UISETP.NE.AND UP0, UPT, UR12, URZ, UPT ;  /* 0x000000ff0c00728c */ /* 0x000fd2000bf05270 */
[----:B------:R-:W-:Y:S05]  /*29d0*/  BRA.U !UP0, `(.L_x_0) ;  /* 0x0000002108707547 */ /* 0x000fea000b800000 */
[----:B------:R-:W-:-:S09]  /*29e0*/  UISETP.NE.AND UP0, UPT, UR12, 0x1, UPT ;  /* 0x000000010c00788c */ /* 0x000fd2000bf05270 */
[----:B------:R-:W-:Y:S05]  /*29f0*/  BRA.U !UP0, `(.L_x_63) ;  /* 0x0000000508ac7547 */ /* 0x000fea000b800000 */
[----:B------:R-:W0:Y:S08]  /*2a00*/  LDC.64 R24, c[0x0][0x388] ;  /* 0x0000e200ff187b82 */ /* 0x000e300000000a00 */
[----:B------:R-:W1:Y:S08]  /*2a10*/  LDC.64 R16, c[0x0][0x398] ;  /* 0x0000e600ff107b82 */ /* 0x000e700000000a00 */
[----:B------:R-:W2:Y:S01]  /*2a20*/  LDC.64 R12, c[0x0][0x3a0] ;  /* 0x0000e800ff0c7b82 */ /* 0x000ea20000000a00 */
[----:B0-----:R-:W-:-:S05]  /*2a30*/  IMAD.WIDE.U32 R24, R14, 0xc, R24 ;  /* 0x0000000c0e187825 */ /* 0x001fca00078e0018 */
[----:B------:R-:W3:Y:S04]  /*2a40*/  LDG.E.CONSTANT R3, desc[UR14][R24.64+0x4] ;  /* 0x0000040e18037981 */ /* 0x000ee8000c1e9900 */
[----:B------:R-:W4:Y:S01]  /*2a50*/  LDG.E.CONSTANT R0, desc[UR14][R24.64] ;  /* 0x0000000e18007981 */ /* 0x000f22000c1e9900 */
[----:B-1----:R-:W-:-:S03]  /*2a60*/  IMAD.WIDE.U32 R16, R14, 0x4, R16 ;  /* 0x000000040e107825 */ /* 0x002fc600078e0010 */
[----:B------:R-:W5:Y:S01]  /*2a70*/  LDG.E.CONSTANT R10, desc[UR14][R24.64+0x8] ;  /* 0x0000080e180a7981 */ /* 0x000f62000c1e9900 */
[----:B--2---:R-:W-:-:S03]  /*2a80*/  IMAD.WIDE.U32 R12, R14, 0x4, R12 ;  /* 0x000000040e0c7825 */ /* 0x004fc600078e000c */
[----:B------:R-:W2:Y:S04]  /*2a90*/  LDG.E.CONSTANT R9, desc[UR14][R16.64] ;  /* 0x0000000e10097981 */ /* 0x000ea8000c1e9900 */
[----:B------:R-:W2:Y:S01]  /*2aa0*/  LDG.E.CONSTANT R2, desc[UR14][R12.64] ;  /* 0x0000000e0c027981 */ /* 0x000ea2000c1e9900 */
[----:B---3--:R-:W-:Y:S01]  /*2ab0*/  FADD R3, R6, -R3 ;  /* 0x8000000306037221 */ /* 0x008fe20000000000 */
[----:B----4-:R-:W-:-:S03]  /*2ac0*/  FADD R0, R5, -R0 ;  /* 0x8000000005007221 */ /* 0x010fc60000000000 */
[----:B------:R-:W-:Y:S01]  /*2ad0*/  FMUL R3, R3, R3 ;  /* 0x0000000303037220 */ /* 0x000fe20000400000 */
[----:B-----5:R-:W-:-:S03]  /*2ae0*/  FADD R10, R7, -R10 ;  /* 0x8000000a070a7221 */ /* 0x020fc60000000000 */
[----:B------:R-:W-:Y:S01]  /*2af0*/  FFMA R3, R0, R0, R3 ;  /* 0x0000000000037223 */ /* 0x000fe20000000003 */
[----:B--2---:R-:W-:-:S03]  /*2b00*/  FMUL R9, R8, R9 ;  /* 0x0000000908097220 */ /* 0x004fc60000400000 */
        /* <DEDUP_REMOVED lines=19> */
.L_x_65:
[----:B------:R-:W-:Y:S05]  /*2c40*/  BRA `(.L_x_66) ;  /* 0x0000000000107947 */ /* 0x000fea0003800000 */
.L_x_64:
[----:B-1----:R-:W-:Y:S01]  /*2c50*/  FMUL.FTZ R3, R2, R19 ;  /* 0x0000001302037220 */ /* 0x002fe20000410000 */
[----:B------:R-:W-:-:S03]  /*2c60*/  FMUL.FTZ R18, R19, 0.5 ;  /* 0x3f00000013127820 */ /* 0x000fc60000410000 */
[----:B------:R-:W-:-:S04]  /*2c70*/  FFMA R2, -R3, R3, R2 ;  /* 0x0000000303027223 */ /* 0x000fc80000000102 */
[----:B------:R-:W-:-:S07]  /*2c80*/  FFMA R18, R2, R18, R3 ;  /* 0x0000001202127223 */ /* 0x000fce0000000003 */
.L_x_66:
        /* <DEDUP_REMOVED lines=13> */
.L_x_68:
[----:B------:R-:W-:Y:S05]  /*2d60*/  BSYNC.RECONVERGENT B2 ;  /* 0x0000000000027941 */ /* 0x000fea0003800200 */
.L_x_67:
        /* <DEDUP_REMOVED lines=31> */
.L_x_70:
[----:B------:R-:W-:Y:S05]  /*2f60*/  BRA `(.L_x_71) ;  /* 0x0000000000107947 */ /* 0x000fea0003800000 */
.L_x_69:
[----:B-1----:R-:W-:Y:S01]  /*2f70*/  FMUL.FTZ R3, R2, R15 ;  /* 0x0000000f02037220 */ /* 0x002fe20000410000 */
[----:B------:R-:W-:-:S03]  /*2f80*/  FMUL.FTZ R18, R15, 0.5 ;  /* 0x3f0000000f127820 */ /* 0x000fc60000410000 */
[----:B------:R-:W-:-:S04]  /*2f90*/  FFMA R2, -R3, R3, R2 ;  /* 0x0000000303027223 */ /* 0x000fc80000000102 */
[----:B------:R-:W-:-:S07]  /*2fa0*/  FFMA R18, R2, R18, R3 ;  /* 0x0000001202127223 */ /* 0x000fce0000000003 */
.L_x_71:
        /* <DEDUP_REMOVED lines=13> */
.L_x_73:
[----:B------:R-:W-:Y:S05]  /*3080*/  BSYNC.RECONVERGENT B2 ;  /* 0x0000000000027941 */ /* 0x000fea0003800200 */
.L_x_72:
[----:B------:R-:W-:Y:S01]  /*3090*/  FADD R11, R11, R0 ;  /* 0x000000000b0b7221 */ /* 0x000fe20000000000 */
[----:B------:R-:W-:-:S07]  /*30a0*/  IADD3 R14, PT, PT, R14, 0x2, RZ ;  /* 0x000000020e0e7810 */ /* 0x000fce0007ffe0ff */
.L_x_63:
[----:B------:R-:W0:Y:S02]  /*30b0*/  LDCU UR4, c[0x0][0x3a8] ;  /* 0x00007500ff0477ac */ /* 0x000e240008000800 */
[----:B0-----:R-:W-:-:S04]  /*30c0*/  ULOP3.LUT UR4, UR4, 0x1, URZ, 0xc0, !UPT ;  /* 0x0000000104047892 */ /* 0x001fc8000f8ec0ff */
[----:B------:R-:W-:-:S09]  /*30d0*/  UISETP.NE.U32.AND UP0, UPT, UR4, 0x1, UPT ;  /* 0x000000010400788c */ /* 0x000fd2000bf05070 */
[----:B------:R-:W-:Y:S05]  /*30e0*/  BRA.U UP0, `(.L_x_0) ;  /* 0x0000001900ac7547 */ /* 0x000fea000b800000 */
        /* <DEDUP_REMOVED lines=18> */
[----:B------:R-:W-:Y:S01]  /*3210*/  FMUL R5, R8, R8 ;  /* 0x0000000808057220 */ /* 0x000fe20000400000 */
[----:B------:R-:W-:Y:S02]  /*3220*/  IADD3 R3, PT, PT, R2, -0xd000000, RZ ;  /* 0xf300000002037810 */ /* 0x000fe40007ffe0ff */
[----:B------:R-:W-:Y:S01]  /*3230*/  FMUL R0, R9, R9 ;  /* 0x0000000909007220 */ /* 0x000fe20000400000 */
[----:B------:R0:W1:Y:S01]  /*3240*/  MUFU.RSQ R13, R2 ;  /* 0x00000002000d7308 */ /* 0x0000620000001400 */
[C---:B------:R-:W-:Y:S01]  /*3250*/  FMUL R5, R8.reuse, R5 ;  /* 0x0000000508057220 */ /* 0x040fe20000400000 */
[----:B------:R-:W-:Y:S01]  /*3260*/  ISETP.GT.U32.AND P0, PT, R3, 0x727fffff, PT ;  /* 0x727fffff0300780c */ /* 0x000fe20003f04070 */
[----:B------:R-:W-:Y:S02]  /*3270*/  FMUL R0, R9, R0 ;  /* 0x0000000009007220 */ /* 0x000fe40000400000 */
[----:B------:R-:W-:-:S02]  /*3280*/  FMUL R5, R8, R5 ;  /* 0x0000000508057220 */ /* 0x000fc40000400000 */
[C---:B------:R-:W-:Y:S02]  /*3290*/  FMUL R0, R9.reuse, R0 ;  /* 0x0000000009007220 */ /* 0x040fe40000400000 */
[C---:B------:R-:W-:Y:S02]  /*32a0*/  FMUL R5, R8.reuse, R5 ;  /* 0x0000000508057220 */ /* 0x040fe40000400000 */
[C---:B------:R-:W-:Y:S02]  /*32b0*/  FMUL R0, R9.reuse, R0 ;  /* 0x0000000009007220 */ /* 0x040fe40000400000 */
[----:B------:R-:W-:Y:S02]  /*32c0*/  FMUL R7, R8, R5 ;  /* 0x0000000508077220 */ /* 0x000fe40000400000 */
[----:B------:R-:W-:Y:S01]  /*32d0*/  FMUL R6, R9, R0 ;  /* 0x0000000009067220 */ /* 0x000fe20000400000 */
[----:B0-----:R-:W-:Y:S06]  /*32e0*/  @!P0 BRA `(.L_x_74) ;  /* 0x0000000000148947 */ /* 0x001fec0003800000 */
[----:B------:R-:W-:Y:S01]  /*32f0*/  BSSY.RECONVERGENT B0, `(.L_x_75) ;  /* 0x0000003000007945 */ /* 0x000fe20003800200 */
[----:B------:R-:W-:-:S07]  /*3300*/  MOV R0, 0x3320 ;  /* 0x0000332000007802 */ /* 0x000fce0000000f00 */
[----:B-1----:R-:W-:Y:S05]  /*3310*/  CALL.REL.NOINC `($__internal_1_$__cuda_sm20_sqrt_rn_f32_slowpath) ;  /* 0x00000024002c7944 */ /* 0x002fea0003c00000 */
[----:B------:R-:W-:Y:S05]  /*3320*/  BSYNC.RECONVERGENT B0 ;  /* 0x0000000000007941 */ /* 0x000fea0003800200 */
.L_x_75:
[----:B------:R-:W-:Y:S05]  /*3330*/  BRA `(.L_x_76) ;  /* 0x0000000000107947 */ /* 0x000fea0003800000 */
.L_x_74:
[----:B-1----:R-:W-:Y:S01]  /*3340*/  FMUL.FTZ R3, R2, R13 ;  /* 0x0000000d02037220 */ /* 0x002fe20000410000 */
[----:B------:R-:W-:-:S03]  /*3350*/  FMUL.FTZ R18, R13, 0.5 ;  /* 0x3f0000000d127820 */ /* 0x000fc60000410000 */
[----:B------:R-:W-:-:S04]  /*3360*/  FFMA R2, -R3, R3, R2 ;  /* 0x0000000303027223 */ /* 0x000fc80000000102 */
[----:B------:R-:W-:-:S07]  /*3370*/  FFMA R18, R2, R18, R3 ;  /* 0x0000001202127223 */ /* 0x000fce0000000003 */
.L_x_76:
        /* <DEDUP_REMOVED lines=13> */
.L_x_78:
[----:B------:R-:W-:Y:S05]  /*3450*/  BSYNC.RECONVERGENT B2 ;  /* 0x0000000000027941 */ /* 0x000fea0003800200 */
.L_x_77:
[----:B------:R-:W-:Y:S01]  /*3460*/  FADD R11, R11, R0 ;  /* 0x000000000b0b7221 */ /* 0x000fe20000000000 */
[----:B------:R-:W-:Y:S06]  /*3470*/  BRA `(.L_x_0) ;  /* 0x0000001400c87947 */ /* 0x000fec0003800000 */
.L_x_1:
        /* <DEDUP_REMOVED lines=24> */
.L_x_100:
[----:B------:R-:W2:Y:S04]  /*3600*/  LDG.E.CONSTANT R3, desc[UR14][R12.64+-0x14] ;  /* 0xffffec0e0c037981 */ /* 0x000ea8000c1e9900 */
[----:B------:R-:W3:Y:S04]  /*3610*/  LDG.E.CONSTANT R0, desc[UR14][R12.64+-0x18] ;  /* 0xffffe80e0c007981 */ /* 0x000ee8000c1e9900 */
[----:B------:R-:W4:Y:S04]  /*3620*/  LDG.E.CONSTANT R2, desc[UR14][R14.64+-0x8] ;  /* 0xfffff80e0e027981 */ /* 0x000f28000c1e9900 */
[----:B------:R-:W5:Y:S04]  /*3630*/  LDG.E.CONSTANT R10, desc[UR14][R12.64+-0x10] ;  /* 0xfffff00e0c0a7981 */ /* 0x000f68000c1e9900 */
[----:B------:R-:W5:Y:S01]  /*3640*/  LDG.E.CONSTANT R9, desc[UR14][R16.64+-0x8] ;  /* 0xfffff80e10097981 */ /* 0x000f62000c1e9900 */
[----:B--2---:R-:W-:Y:S01]  /*3650*/  FADD R3, R6, -R3 ;  /* 0x8000000306037221 */ /* 0x004fe20000000000 */
[----:B---3--:R-:W-:-:S03]  /*3660*/  FADD R0, R5, -R0 ;  /* 0x8000000005007221 */ /* 0x008fc60000000000 */
[----:B------:R-:W-:-:S04]  /*3670*/  FMUL R3, R3, R3 ;  /* 0x0000000303037220 */ /* 0x000fc80000400000 */
[----:B------:R-:W-:Y:S01]  /*3680*/  FFMA R3, R0, R0, R3 ;  /* 0x0000000000037223 */ /* 0x000fe20000000003 */
[----:B----4-:R-:W-:Y:S01]  /*3690*/  IADD3 R0, PT, PT, R2, -0xd000000, RZ ;  /* 0xf300000002007810 */ /* 0x010fe20007ffe0ff */
[----:B------:R0:W1:Y:S03]  /*36a0*/  MUFU.RSQ R19, R2 ;  /* 0x0000000200137308 */ /* 0x0000660000001400 */
[----:B------:R-:W-:Y:S01]  /*36b0*/  ISETP.GT.U32.AND P0, PT, R0, 0x727fffff, PT ;  /* 0x727fffff0000780c */ /* 0x000fe20003f04070 */
[----:B-----5:R-:W-:Y:S01]  /*36c0*/  FADD R10, R7, -R10 ;  /* 0x8000000a070a7221 */ /* 0x020fe20000000000 */
[----:B------:R-:W-:-:S03]  /*36d0*/  FMUL R9, R8, R9 ;  /* 0x0000000908097220 */ /* 0x000fc60000400000 */
[----:B------:R-:W-:Y:S01]  /*36e0*/  FFMA R3, R10, R10, R3 ;  /* 0x0000000a0a037223 */ /* 0x000fe20000000003 */
[----:B------:R-:W-:-:S03]  /*36f0*/  FMUL R22, R9, R9 ;  /* 0x0000000909167220 */ /* 0x000fc60000400000 */
[----:B------:R-:W-:Y:S01]  /*3700*/  FMUL R20, R3, R3 ;  /* 0x0000000303147220 */ /* 0x000fe20000400000 */
[----:B------:R-:W-:-:S03]  /*3710*/  FMUL R22, R9, R22 ;  /* 0x0000001609167220 */ /* 0x000fc60000400000 */
[----:B------:R-:W-:Y:S01]  /*3720*/  FMUL R20, R3, R20 ;  /* 0x0000001403147220 */ /* 0x000fe20000400000 */
[----:B01----:R-:W-:Y:S06]  /*3730*/  @!P0 BRA `(.L_x_80) ;  /* 0x0000000000148947 */ /* 0x003fec0003800000 */
[----:B------:R-:W-:Y:S01]  /*3740*/  BSSY.RECONVERGENT B0, `(.L_x_81) ;  /* 0x0000003000007945 */ /* 0x000fe20003800200 */
[----:B------:R-:W-:-:S07]  /*3750*/  MOV R0, 0x3770 ;  /* 0x0000377000007802 */ /* 0x000fce0000000f00 */
[----:B------:R-:W-:Y:S05]  /*3760*/  CALL.REL.NOINC `($__internal_1_$__cuda_sm20_sqrt_rn_f32_slowpath) ;  /* 0x0000002000187944 */ /* 0x000fea0003c00000 */
[----:B------:R-:W-:Y:S05]  /*3770*/  BSYNC.RECONVERGENT B0 ;  /* 0x0000000000007941 */ /* 0x000fea0003800200 */
.L_x_81:
[----:B------:R-:W-:Y:S05]  /*3780*/  BRA `(.L_x_82) ;  /* 0x0000000000107947 */ /* 0x000fea0003800000 */
.L_x_80:
[----:B------:R-:W-:Y:S01]  /*3790*/  FMUL.FTZ R3, R2, R19 ;  /* 0x0000001302037220 */ /* 0x000fe20000410000 */
[----:B------:R-:W-:-:S03]  /*37a0*/  FMUL.FTZ R18, R19, 0.5 ;  /* 0x3f00000013127820 */ /* 0x000fc60000410000 */
[----:B------:R-:W-:-:S04]  /*37b0*/  FFMA R2, -R3, R3, R2 ;  /* 0x0000000303027223 */ /* 0x000fc80000000102 */
[----:B------:R-:W-:-:S07]  /*37c0*/  FFMA R18, R2, R18, R3 ;  /* 0x0000001202127223 */ /* 0x000fce0000000003 */
.L_x_82:
[----:B------:R-:W0:Y:S01]  /*37d0*/  MUFU.RCP R9, R20 ;  /* 0x0000001400097308 */ /* 0x000e220000001000 */
[----:B------:R-:W-:Y:S01]  /*37e0*/  FADD R3, R18, R18 ;  /* 0x0000001212037221 */ /* 0x000fe20000000000 */
[----:B------:R-:W-:Y:S03]  /*37f0*/  BSSY.RECONVERGENT B2, `(.L_x_83) ;  /* 0x000000c000027945 */ /* 0x000fe60003800200 */
[----:B------:R-:W-:-:S04]  /*3800*/  FMUL R3, R22, R3 ;  /* 0x0000000316037220 */ /* 0x000fc80000400000 */
        /* <DEDUP_REMOVED lines=10> */
.L_x_84:
[----:B------:R-:W-:Y:S05]  /*38b0*/  BSYNC.RECONVERGENT B2 ;  /* 0x0000000000027941 */ /* 0x000fea0003800200 */
.L_x_83:
[----:B------:R-:W2:Y:S04]  /*38c0*/  LDG.E.CONSTANT R3, desc[UR14][R12.64+-0x8] ;  /* 0xfffff80e0c037981 */ /* 0x000ea8000c1e9900 */
[----:B------:R-:W3:Y:S04]  /*38d0*/  LDG.E.CONSTANT R10, desc[UR14][R12.64+-0xc] ;  /* 0xfffff40e0c0a7981 */ /* 0x000ee8000c1e9900 */
[----:B------:R-:W4:Y:S04]  /*38e0*/  LDG.E.CONSTANT R2, desc[UR14][R14.64+-0x4] ;  /* 0xfffffc0e0e027981 */ /* 0x000f28000c1e9900 */
[----:B------:R-:W5:Y:S04]  /*38f0*/  LDG.E.CONSTANT R18, desc[UR14][R12.64+-0x4] ;  /* 0xfffffc0e0c127981 */ /* 0x000f68000c1e9900 */
[----:B------:R-:W5:Y:S01]  /*3900*/  LDG.E.CONSTANT R9, desc[UR14][R16.64+-0x4] ;  /* 0xfffffc0e10097981 */ /* 0x000f62000c1e9900 */
[----:B------:R-:W-:Y:S01]  /*3910*/  FADD R11, -R0, R11 ;  /* 0x0000000b000b7221 */ /* 0x000fe20000000100 */
        /* <DEDUP_REMOVED lines=19> */
.L_x_86:
[----:B------:R-:W-:Y:S05]  /*3a50*/  BRA `(.L_x_87) ;  /* 0x0000000000107947 */ /* 0x000fea0003800000 */
.L_x_85:
[----:B------:R-:W-:Y:S01]  /*3a60*/  FMUL.FTZ R3, R2, R19 ;  /* 0x0000001302037220 */ /* 0x000fe20000410000 */
[----:B------:R-:W-:-:S03]  /*3a70*/  FMUL.FTZ R18, R19, 0.5 ;  /* 0x3f00000013127820 */ /* 0x000fc60000410000 */
[----:B------:R-:W-:-:S04]  /*3a80*/  FFMA R2, -R3, R3, R2 ;  /* 0x0000000303027223 */ /* 0x000fc80000000102 */
[----:B------:R-:W-:-:S07]  /*3a90*/  FFMA R18, R2, R18, R3 ;  /* 0x0000001202127223 */ /* 0x000fce0000000003 */
.L_x_87:
        /* <DEDUP_REMOVED lines=14> */
.L_x_89:
[----:B------:R-:W-:Y:S05]  /*3b80*/  BSYNC.RECONVERGENT B2 ;  /* 0x0000000000027941 */ /* 0x000fea0003800200 */
.L_x_88:
[----:B------:R-:W2:Y:S04]  /*3b90*/  LDG.E.CONSTANT R3, desc[UR14][R12.64+0x4] ;  /* 0x0000040e0c037981 */ /* 0x000ea8000c1e9900 */
[----:B------:R-:W3:Y:S04]  /*3ba0*/  LDG.E.CONSTANT R10, desc[UR14][R12.64] ;  /* 0x0000000e0c0a7981 */ /* 0x000ee8000c1e9900 */
[----:B------:R-:W4:Y:S04]  /*3bb0*/  LDG.E.CONSTANT R2, desc[UR14][R14.64] ;  /* 0x0000000e0e027981 */ /* 0x000f28000c1e9900 */
[----:B------:R-:W5:Y:S04]  /*3bc0*/  LDG.E.CONSTANT R18, desc[UR14][R12.64+0x8] ;  /* 0x0000080e0c127981 */ /* 0x000f68000c1e9900 */
[----:B------:R-:W5:Y:S01]  /*3bd0*/  LDG.E.CONSTANT R9, desc[UR14][R16.64] ;  /* 0x0000000e10097981 */ /* 0x000f62000c1e9900 */
[----:B------:R-:W-:Y:S01]  /*3be0*/  FADD R11, R11, -R0 ;  /* 0x800000000b0b7221 */ /* 0x000fe20000000000 */
        /* <DEDUP_REMOVED lines=19> */
.L_x_91:
[----:B------:R-:W-:Y:S05]  /*3d20*/  BRA `(.L_x_92) ;  /* 0x0000000000107947 */ /* 0x000fea0003800000 */
.L_x_90:
[----:B------:R-:W-:Y:S01]  /*3d30*/  FMUL.FTZ R3, R2, R19 ;  /* 0x0000001302037220 */ /* 0x000fe20000410000 */
[----:B------:R-:W-:-:S03]  /*3d40*/  FMUL.FTZ R18, R19, 0.5 ;  /* 0x3f00000013127820 */ /* 0x000fc60000410000 */
[----:B------:R-:W-:-:S04]  /*3d50*/  FFMA R2, -R3, R3, R2 ;  /* 0x0000000303027223 */ /* 0x000fc80000000102 */
[----:B------:R-:W-:-:S07]  /*3d60*/  FFMA R18, R2, R18, R3 ;  /* 0x0000001202127223 */ /* 0x000fce0000000003 */
.L_x_92:
        /* <DEDUP_REMOVED lines=14> */
.L_x_94:
[----:B------:R-:W-:Y:S05]  /*3e50*/  BSYNC.RECONVERGENT B2 ;  /* 0x0000000000027941 */ /* 0x000fea0003800200 */
.L_x_93:
        /* <DEDUP_REMOVED lines=25> */
.L_x_96:
[----:B------:R-:W-:Y:S05]  /*3ff0*/  BRA `(.L_x_97) ;  /* 0x0000000000107947 */ /* 0x000fea0003800000 */
.L_x_95:
[----:B------:R-:W-:Y:S01]  /*4000*/  FMUL.FTZ R3, R2, R19 ;  /* 0x0000001302037220 */ /* 0x000fe20000410000 */
[----:B------:R-:W-:-:S03]  /*4010*/  FMUL.FTZ R18, R19, 0.5 ;  /* 0x3f00000013127820 */ /* 0x000fc60000410000 */
[----:B------:R-:W-:-:S04]  /*4020*/  FFMA R2, -R3, R3, R2 ;  /* 0x0000000303027223 */ /* 0x000fc80000000102 */
[----:B------:R-:W-:-:S07]  /*4030*/  FFMA R18, R2, R18, R3 ;  /* 0x0000001202127223 */ /* 0x000fce0000000003 */
.L_x_97:
        /* <DEDUP_REMOVED lines=14> */
.L_x_99:
[----:B------:R-:W-:Y:S05]  /*4120*/  BSYNC.RECONVERGENT B2 ;  /* 0x0000000000027941 */ /* 0x000fea0003800200 */
.L_x_98:
[----:B------:R-:W-:Y:S01]  /*4130*/  UIADD3 UR9, UPT, UPT, UR9, 0x4, URZ ;  /* 0x0000000409097890 */ /* 0x000fe2000fffe0ff */
[----:B------:R-:W-:Y:S01]  /*4140*/  IADD3 R12, P0, PT, R12, 0x30, RZ ;  /* 0x000000300c0c7810 */ /* 0x000fe20007f1e0ff */
[----:B------:R-:W-:Y:S01]  /*4150*/  FADD R11, R11, -R0 ;  /* 0x800000000b0b7221 */ /* 0x000fe20000000000 */
[----:B------:R-:W-:Y:S01]  /*4160*/  IADD3 R16, P1, PT, R16, 0x10, RZ ;  /* 0x0000001010107810 */ /* 0x000fe20007f3e0ff */
[----:B------:R-:W-:Y:S01]  /*4170*/  UISETP.NE.AND UP0, UPT, UR9, URZ, UPT ;  /* 0x000000ff0900728c */ /* 0x000fe2000bf05270 */
[----:B------:R-:W-:Y:S02]  /*4180*/  IADD3 R14, P2, PT, R14, 0x10, RZ ;  /* 0x000000100e0e7810 */ /* 0x000fe40007f5e0ff */
[----:B------:R-:W-:Y:S02]  /*4190*/  IADD3.X R13, PT, PT, RZ, R13, RZ, P0, !PT ;  /* 0x0000000dff0d7210 */ /* 0x000fe400007fe4ff */
[----:B------:R-:W-:Y:S02]  /*41a0*/  IADD3.X R17, PT, PT, RZ, R17, RZ, P1, !PT ;  /* 0x00000011ff117210 */ /* 0x000fe40000ffe4ff */
[----:B------:R-:W-:-:S02]  /*41b0*/  IADD3.X R15, PT, PT, RZ, R15, RZ, P2, !PT ;  /* 0x0000000fff0f7210 */ /* 0x000fc400017fe4ff */
[----:B------:R-:W-:Y:S05]  /*41c0*/  BRA.U UP0, `(.L_x_100) ;  /* 0xfffffff5000c7547 */ /* 0x000fea000b83ffff */
.L_x_79:
        /* <DEDUP_REMOVED lines=8> */
[----:B------:R-:W3:Y:S01]  /*4250*/  LDG.E.CONSTANT R3, desc[UR14][R16.64+0x4] ;  /* 0x0000040e10037981 */ /* 0x000ee2000c1e9900 */
[----:B-1----:R-:W-:-:S03]  /*4260*/  IMAD.WIDE.U32 R12, R21, 0x4, R12 ;  /* 0x00000004150c7825 */ /* 0x002fc600078e000c */
[----:B------:R-:W4:Y:S04]  /*4270*/  LDG.E.CONSTANT R0, desc[UR14][R16.64] ;  /* 0x0000000e10007981 */ /* 0x000f28000c1e9900 */
[----:B------:R-:W5:Y:S01]  /*4280*/  LDG.E.CONSTANT R2, desc[UR14][R12.64] ;  /* 0x0000000e0c027981 */ /* 0x000f62000c1e9900 */
[----:B--2---:R-:W-:-:S03]  /*4290*/  IMAD.WIDE.U32 R14, R21, 0x4, R14 ;  /* 0x00000004150e7825 */ /* 0x004fc600078e000e */
[----:B------:R-:W2:Y:S04]  /*42a0*/  LDG.E.CONSTANT R10, desc[UR14][R16.64+0x8] ;  /* 0x0000080e100a7981 */ /* 0x000ea8000c1e9900 */
[----:B------:R-:W2:Y:S01]  /*42b0*/  LDG.E.CONSTANT R9, desc[UR14][R14.64] ;  /* 0x0000000e0e097981 */ /* 0x000ea2000c1e9900 */
[----:B---3--:R-:W-:Y:S01]  /*42c0*/  FADD R3, R6, -R3 ;  /* 0x8000000306037221 */ /* 0x008fe20000000000 */
[----:B----4-:R-:W-:-:S03]  /*42d0*/  FADD R0, R5, -R0 ;  /* 0x8000000005007221 */ /* 0x010fc60000000000 */
[----:B------:R-:W-:-:S04]  /*42e0*/  FMUL R3, R3, R3 ;  /* 0x0000000303037220 */ /* 0x000fc80000400000 */
[----:B------:R-:W-:Y:S01]  /*42f0*/  FFMA R3, R0, R0, R3 ;  /* 0x0000000000037223 */ /* 0x000fe20000000003 */
[----:B-----5:R-:W-:Y:S01]  /*4300*/  IADD3 R0, PT, PT, R2, -0xd000000, RZ ;  /* 0xf300000002007810 */ /* 0x020fe20007ffe0ff */
[----:B------:R0:W1:Y:S03]  /*4310*/  MUFU.RSQ R19, R2 ;  /* 0x0000000200137308 */ /* 0x0000660000001400 */
[----:B------:R-:W-:Y:S01]  /*4320*/  ISETP.GT.U32.AND P0, PT, R0, 0x727fffff, PT ;  /* 0x727fffff0000780c */ /* 0x000fe20003f04070 */
[----:B--2---:R-:W-:Y:S01]  /*4330*/  FADD R10, R7, -R10 ;  /* 0x8000000a070a7221 */ /* 0x004fe20000000000 */
        /* <DEDUP_REMOVED lines=11> */
.L_x_103:
[----:B------:R-:W-:Y:S05]  /*43f0*/  BRA `(.L_x_104) ;  /* 0x0000000000107947 */ /* 0x000fea0003800000 */
.L_x_102:
[----:B------:R-:W-:Y:S01]  /*4400*/  FMUL.FTZ R3, R2, R19 ;  /* 0x0000001302037220 */ /* 0x000fe20000410000 */
[----:B------:R-:W-:-:S03]  /*4410*/  FMUL.FTZ R18, R19, 0.5 ;  /* 0x3f00000013127820 */ /* 0x000fc60000410000 */
[----:B------:R-:W-:-:S04]  /*4420*/  FFMA R2, -R3, R3, R2 ;  /* 0x0000000303027223 */ /* 0x000fc80000000102 */
[----:B------:R-:W-:-:S07]  /*4430*/  FFMA R18, R2, R18, R3 ;  /* 0x0000001202127223 */ /* 0x000fce0000000003 */
.L_x_104:
        /* <DEDUP_REMOVED lines=14> */
.L_x_106:
[----:B------:R-:W-:Y:S05]  /*4520*/  BSYNC.RECONVERGENT B2 ;  /* 0x0000000000027941 */ /* 0x000fea0003800200 */
.L_x_105:
        /* <DEDUP_REMOVED lines=25> */
.L_x_108:
[----:B------:R-:W-:Y:S05]  /*46c0*/  BRA `(.L_x_109) ;  /* 0x0000000000107947 */ /* 0x000fea0003800000 */
.L_x_107:
[----:B------:R-:W-:Y:S01]  /*46d0*/  FMUL.FTZ R3, R2, R19 ;  /* 0x0000001302037220 */ /* 0x000fe20000410000 */
[----:B------:R-:W-:-:S03]  /*46e0*/  FMUL.FTZ R18, R19, 0.5 ;  /* 0x3f00000013127820 */ /* 0x000fc60000410000 */
[----:B------:R-:W-:-:S04]  /*46f0*/  FFMA R2, -R3, R3, R2 ;  /* 0x0000000303027223 */ /* 0x000fc80000000102 */
[----:B------:R-:W-:-:S07]  /*4700*/  FFMA R18, R2, R18, R3 ;  /* 0x0000001202127223 */ /* 0x000fce0000000003 */
.L_x_109:
        /* <DEDUP_REMOVED lines=14> */
.L_x_111:
[----:B------:R-:W-:Y:S05]  /*47f0*/  BSYNC.RECONVERGENT B2 ;  /* 0x0000000000027941 */ /* 0x000fea0003800200 */
.L_x_110:
[----:B------:R-:W-:Y:S01]  /*4800*/  FADD R11, R11, -R0 ;  /* 0x800000000b0b7221 */ /* 0x000fe20000000000 */
[----:B------:R-:W-:-:S07]  /*4810*/  IADD3 R21, PT, PT, R21, 0x2, RZ ;  /* 0x0000000215157810 */ /* 0x000fce0007ffe0ff */
.L_x_101:
        /* <DEDUP_REMOVED lines=20> */
[----:B--2---:R-:W-:Y:S01]  /*4960*/  IADD3 R0, PT, PT, R15, -0xd000000, RZ ;  /* 0xf30000000f007810 */ /* 0x004fe20007ffe0ff */
[----:B------:R0:W1:Y:S02]  /*4970*/  MUFU.RSQ R16, R15 ;  /* 0x0000000f00107308 */ /* 0x0000640000001400 */
[----:B------:R-:W-:Y:S01]  /*4980*/  FFMA R9, R10, R10, R9 ;  /* 0x0000000a0a097223 */ /* 0x000fe20000000009 */
[----:B------:R-:W-:Y:S01]  /*4990*/  ISETP.GT.U32.AND P0, PT, R0, 0x727fffff, PT ;  /* 0x727fffff0000780c */ /* 0x000fe20003f04070 */
[----:B------:R-:W-:Y:S02]  /*49a0*/  FMUL R8, R8, R3 ;  /* 0x0000000308087220 */ /* 0x000fe40000400000 */
[----:B------:R-:W-:Y:S02]  /*49b0*/  FMUL R6, R9, R9 ;  /* 0x0000000909067220 */ /* 0x000fe40000400000 */
[----:B------:R-:W-:-:S02]  /*49c0*/  FMUL R3, R8, R8 ;  /* 0x0000000808037220 */ /* 0x000fc40000400000 */
[----:B------:R-:W-:Y:S02]  /*49d0*/  FMUL R6, R9, R6 ;  /* 0x0000000609067220 */ /* 0x000fe40000400000 */
[----:B------:R-:W-:-:S04]  /*49e0*/  FMUL R8, R8, R3 ;  /* 0x0000000308087220 */ /* 0x000fc80000400000 */
[----:B0-----:R-:W-:Y:S05]  /*49f0*/  @!P0 BRA `(.L_x_112) ;  /* 0x0000000000188947 */ /* 0x001fea0003800000 */
[----:B------:R-:W-:Y:S01]  /*4a00*/  BSSY.RECONVERGENT B0, `(.L_x_113) ;  /* 0x0000004000007945 */ /* 0x000fe20003800200 */
[----:B------:R-:W-:Y:S02]  /*4a10*/  MOV R2, R15 ;  /* 0x0000000f00027202 */ /* 0x000fe40000000f00 */
[----:B------:R-:W-:-:S07]  /*4a20*/  MOV R0, 0x4a40 ;  /* 0x00004a4000007802 */ /* 0x000fce0000000f00 */
[----:B-1----:R-:W-:Y:S05]  /*4a30*/  CALL.REL.NOINC `($__internal_1_$__cuda_sm20_sqrt_rn_f32_slowpath) ;  /* 0x0000000c00647944 */ /* 0x002fea0003c00000 */
[----:B------:R-:W-:Y:S05]  /*4a40*/  BSYNC.RECONVERGENT B0 ;  /* 0x0000000000007941 */ /* 0x000fea0003800200 */
.L_x_113:
[----:B------:R-:W-:Y:S05]  /*4a50*/  BRA `(.L_x_114) ;  /* 0x0000000000107947 */ /* 0x000fea0003800000 */
.L_x_112:
[----:B-1----:R-:W-:Y:S01]  /*4a60*/  FMUL.FTZ R18, R15, R16 ;  /* 0x000000100f127220 */ /* 0x002fe20000410000 */
[----:B------:R-:W-:-:S03]  /*4a70*/  FMUL.FTZ R0, R16, 0.5 ;  /* 0x3f00000010007820 */ /* 0x000fc60000410000 */
[----:B------:R-:W-:-:S04]  /*4a80*/  FFMA R3, -R18, R18, R15 ;  /* 0x0000001212037223 */ /* 0x000fc8000000010f */
[----:B------:R-:W-:-:S07]  /*4a90*/  FFMA R18, R3, R0, R18 ;  /* 0x0000000003127223 */ /* 0x000fce0000000012 */
.L_x_114:
        /* <DEDUP_REMOVED lines=14> */
.L_x_116:
[----:B------:R-:W-:Y:S05]  /*4b80*/  BSYNC.RECONVERGENT B2 ;  /* 0x0000000000027941 */ /* 0x000fea0003800200 */
.L_x_115:
[----:B------:R-:W-:-:S07]  /*4b90*/  FADD R11, R11, -R0 ;  /* 0x800000000b0b7221 */ /* 0x000fce0000000000 */
.L_x_0:
[----:B------:R-:W0:Y:S01]  /*4ba0*/  LDC R6, c[0x0][0x3b0] ;  /* 0x0000ec00ff067b82 */ /* 0x000e220000000800 */
[----:B------:R-:W-:Y:S01]  /*4bb0*/  BSSY.RECONVERGENT B2, `(.L_x_117) ;  /* 0x000000f000027945 */ /* 0x000fe20003800200 */
[----:B0-----:R-:W0:Y:S08]  /*4bc0*/  MUFU.RCP R0, R6 ;  /* 0x0000000600007308 */ /* 0x001e300000001000 */
[----:B------:R-:W1:Y:S01]  /*4bd0*/  FCHK P0, R11, R6 ;  /* 0x000000060b007302 */ /* 0x000e620000000000 */
[----:B0-----:R-:W-:-:S04]  /*4be0*/  FFMA R3, R0, -R6, 1 ;  /* 0x3f80000000037423 */ /* 0x001fc80000000806 */
[----:B------:R-:W-:-:S04]  /*4bf0*/  FFMA R0, R0, R3, R0 ;  /* 0x0000000300007223 */ /* 0x000fc80000000000 */
[----:B------:R-:W-:-:S04]  /*4c00*/  FFMA R2, R0, R11, RZ ;  /* 0x0000000b00027223 */ /* 0x000fc800000000ff */
[----:B------:R-:W-:-:S04]  /*4c10*/  FFMA R3, R2, -R6, R11 ;  /* 0x8000000602037223 */ /* 0x000fc8000000000b */
[----:B------:R-:W-:Y:S01]  /*4c20*/  FFMA R5, R0, R3, R2 ;  /* 0x0000000300057223 */ /* 0x000fe20000000002 */
[----:B-1----:R-:W-:Y:S06]  /*4c30*/  @!P0 BRA `(.L_x_118) ;  /* 0x0000000000188947 */ /* 0x002fec0003800000 */
[----:B------:R-:W0:Y:S01]  /*4c40*/  LDCU UR4, c[0x0][0x3b0] ;  /* 0x00007600ff0477ac */ /* 0x000e220008000800 */
[----:B------:R-:W-:Y:S02]  /*4c50*/  MOV R3, R11 ;  /* 0x0000000b00037202 */ /* 0x000fe40000000f00 */
[----:B------:R-:W-:Y:S02]  /*4c60*/  MOV R2, 0x4c90 ;  /* 0x00004c9000027802 */ /* 0x000fe40000000f00 */
[----:B0-----:R-:W-:-:S07]  /*4c70*/  MOV R0, UR4 ;  /* 0x0000000400007c02 */ /* 0x001fce0008000f00 */
[----:B------:R-:W-:Y:S05]  /*4c80*/  CALL.REL.NOINC `($__internal_2_$__cuda_sm3x_div_rn_noftz_f32_slowpath) ;  /* 0x0000000c00287944 */ /* 0x000fea0003c00000 */
[----:B------:R-:W-:-:S07]  /*4c90*/  MOV R5, R0 ;  /* 0x0000000000057202 */ /* 0x000fce0000000f00 */
.L_x_118:
[----:B------:R-:W-:Y:S05]  /*4ca0*/  BSYNC.RECONVERGENT B2 ;  /* 0x0000000000027941 */ /* 0x000fea0003800200 */
.L_x_117:
[C---:B------:R-:W-:Y:S01]  /*4cb0*/  FMUL R0, |R5|.reuse, 2.8853900432586669922 ;  /* 0x4038aa3b05007820 */ /* 0x040fe20000400200 */
[----:B------:R-:W0:Y:S01]  /*4cc0*/  LDC.64 R2, c[0x0][0x3b0] ;  /* 0x0000ec00ff027b82 */ /* 0x000e220000000a00 */
[----:B------:R-:W-:Y:S01]  /*4cd0*/  HFMA2 R7, -RZ, RZ, 1.875, 0 ;  /* 0x3f800000ff077431 */ /* 0x000fe200000001ff */
[----:B------:R-:W-:Y:S01]  /*4ce0*/  MOV R8, 0x3c80f082 ;  /* 0x3c80f08200087802 */ /* 0x000fe20000000f00 */
[C---:B------:R-:W-:Y:S01]  /*4cf0*/  FMUL R9, R5.reuse, R5 ;  /* 0x0000000505097220 */ /* 0x040fe20000400000 */
[C---:B------:R-:W-:Y:S01]  /*4d00*/  FSETP.GE.AND P1, PT, |R5|.reuse, 0.60000002384185791016, PT ;  /* 0x3f19999a0500780b */ /* 0x040fe20003f26200 */
[----:B------:R-:W1:Y:S01]  /*4d10*/  MUFU.EX2 R0, R0 ;  /* 0x0000000000007308 */ /* 0x000e620000000800 */
[----:B------:R-:W-:Y:S01]  /*4d20*/  FSETP.GE.AND P0, PT, |R5|, 9.010913848876953125, PT ;  /* 0x41102cb40500780b */ /* 0x000fe20003f06200 */
[----:B------:R-:W-:Y:S01]  /*4d30*/  FFMA R8, R9, R8, -0.052303962409496307373 ;  /* 0xbd563cae09087423 */ /* 0x000fe20000000008 */
[----:B-1----:R-:W-:-:S03]  /*4d40*/  FADD R6, R0, 1 ;  /* 0x3f80000000067421 */ /* 0x002fc60000000000 */
[----:B------:R-:W-:-:S04]  /*4d50*/  FFMA R0, R9, R8, 0.1331529766321182251 ;  /* 0x3e08594109007423 */ /* 0x000fc80000000008 */
[C---:B------:R-:W-:Y:S01]  /*4d60*/  FFMA R0, R9.reuse, R0, -0.33332768082618713379 ;  /* 0xbeaaa9ed09007423 */ /* 0x040fe20000000000 */
[----:B------:R-:W1:Y:S03]  /*4d70*/  MUFU.RCP R6, R6 ;  /* 0x0000000600067308 */ /* 0x000e660000001000 */
[----:B------:R-:W-:Y:S01]  /*4d80*/  FFMA R0, R9, R0, RZ ;  /* 0x0000000009007223 */ /* 0x000fe200000000ff */
[----:B-1----:R-:W-:-:S05]  /*4d90*/  FFMA R7, R6, -2, R7 ;  /* 0xc000000006077823 */ /* 0x002fca0000000007 */
[----:B------:R-:W-:Y:S02]  /*4da0*/  FSEL R8, R7, 1, !P0 ;  /* 0x3f80000007087808 */ /* 0x000fe40004000000 */
[----:B0-----:R-:W-:Y:S02]  /*4db0*/  FSETP.GT.AND P0, PT, R3, RZ, PT ;  /* 0x000000ff0300720b */ /* 0x001fe40003f04000 */
[--C-:B------:R-:W-:Y:S01]  /*4dc0*/  LOP3.LUT R7, R8, 0x80000000, R5.reuse, 0xb8, !PT ;  /* 0x8000000008077812 */ /* 0x100fe200078eb805 */
[----:B------:R-:W-:-:S04]  /*4dd0*/  @!P1 FFMA R7, R0, R5, R5 ;  /* 0x0000000500079223 */ /* 0x000fc80000000005 */
[----:B------:R-:W-:-:S05]  /*4de0*/  FMUL R2, R7, R2 ;  /* 0x0000000207027220 */ /* 0x000fca0000400000 */
[----:B------:R-:W-:Y:S01]  /*4df0*/  MOV R7, R2 ;  /* 0x0000000200077202 */ /* 0x000fe20000000f00 */
[----:B------:R-:W-:Y:S06]  /*4e00*/  @!P0 BRA `(.L_x_119) ;  /* 0x0000000400948947 */ /* 0x000fec0003800000 */
[----:B------:R-:W-:-:S04]  /*4e10*/  IADD3 R0, PT, PT, R3, 0x1800000, RZ ;  /* 0x0180000003007810 */ /* 0x000fc80007ffe0ff */
[----:B------:R-:W-:-:S04]  /*4e20*/  LOP3.LUT R0, R0, 0x7f800000, RZ, 0xc0, !PT ;  /* 0x7f80000000007812 */ /* 0x000fc800078ec0ff */
[----:B------:R-:W-:-:S13]  /*4e30*/  ISETP.GT.U32.AND P0, PT, R0, 0x1ffffff, PT ;  /* 0x01ffffff0000780c */ /* 0x000fda0003f04070 */
[----:B------:R-:W-:Y:S05]  /*4e40*/  @P0 BRA `(.L_x_120) ;  /* 0x0000000000100947 */ /* 0x000fea0003800000 */
[----:B------:R-:W-:-:S07]  /*4e50*/  MOV R6, 0x4e70 ;  /* 0x00004e7000067802 */ /* 0x000fce0000000f00 */
[----:B------:R-:W-:Y:S05]  /*4e60*/  CALL.REL.NOINC `($__internal_0_$__cuda_sm20_rcp_rn_f32_slowpath) ;  /* 0x00000004008c7944 */ /* 0x000fea0003c00000 */
[----:B------:R-:W-:Y:S01]  /*4e70*/  MOV R5, R3 ;  /* 0x0000000300057202 */ /* 0x000fe20000000f00 */
[----:B------:R-:W-:Y:S06]  /*4e80*/  BRA `(.L_x_121) ;  /* 0x0000000000107947 */ /* 0x000fec0003800000 */
.L_x_120:
[----:B------:R-:W0:Y:S02]  /*4e90*/  MUFU.RCP R0, R3 ;  /* 0x0000000300007308 */ /* 0x000e240000001000 */
[----:B0-----:R-:W-:-:S04]  /*4ea0*/  FFMA R5, R0, R3, -1 ;  /* 0xbf80000000057423 */ /* 0x001fc80000000003 */
[----:B------:R-:W-:-:S04]  /*4eb0*/  FADD.FTZ R5, -R5, -RZ ;  /* 0x800000ff05057221 */ /* 0x000fc80000010100 */
[----:B------:R-:W-:-:S07]  /*4ec0*/  FFMA R5, R0, R5, R0 ;  /* 0x0000000500057223 */ /* 0x000fce0000000000 */
.L_x_121:
[C---:B------:R-:W-:Y:S01]  /*4ed0*/  FMUL R3, |R2|.reuse, 16777216 ;  /* 0x4b80000002037820 */ /* 0x040fe20000400200 */
[----:B------:R-:W-:Y:S01]  /*4ee0*/  FSETP.GEU.AND P0, PT, |R2|, 1.175494350822287508e-38, PT ;  /* 0x008000000200780b */ /* 0x000fe20003f0e200 */
[----:B------:R-:W-:Y:S01]  /*4ef0*/  HFMA2 R10, -RZ, RZ, 0.771484375, 0.21533203125 ;  /* 0x3a2c32e4ff0a7431 */ /* 0x000fe200000001ff */
[----:B------:R-:W-:Y:S02]  /*4f00*/  BSSY.RECONVERGENT B0, `(.L_x_119) ;  /* 0x0000055000007945 */ /* 0x000fe40003800200 */
[----:B------:R-:W-:-:S04]  /*4f10*/  FSEL R3, R3, |R2|, !P0 ;  /* 0x4000000203037208 */ /* 0x000fc80004000000 */
[----:B------:R-:W-:-:S04]  /*4f20*/  IADD3 R0, PT, PT, R3, -0x3f3504f3, RZ ;  /* 0xc0cafb0d03007810 */ /* 0x000fc80007ffe0ff */
[----:B------:R-:W-:Y:S02]  /*4f30*/  LOP3.LUT R6, R0, 0xff800000, RZ, 0xc0, !PT ;  /* 0xff80000000067812 */ /* 0x000fe400078ec0ff */
[----:B------:R-:W-:Y:S02]  /*4f40*/  FSEL R0, RZ, -24, P0 ;  /* 0xc1c00000ff007808 */ /* 0x000fe40000000000 */
[----:B------:R-:W-:-:S05]  /*4f50*/  IADD3 R3, PT, PT, R3, -R6, RZ ;  /* 0x8000000603037210 */ /* 0x000fca0007ffe0ff */
[C---:B------:R-:W-:Y:S01]  /*4f60*/  FADD R8, R3.reuse, 1 ;  /* 0x3f80000003087421 */ /* 0x040fe20000000000 */
[----:B------:R-:W-:Y:S01]  /*4f70*/  FADD R7, R3, -1 ;  /* 0xbf80000003077421 */ /* 0x000fe20000000000 */
[----:B------:R-:W-:-:S03]  /*4f80*/  I2FP.F32.S32 R3, R6 ;  /* 0x0000000600037245 */ /* 0x000fc60000201400 */
[----:B------:R-:W-:Y:S01]  /*4f90*/  FADD R9, R7, R7 ;  /* 0x0000000707097221 */ /* 0x000fe20000000000 */
[----:B------:R-:W0:Y:S01]  /*4fa0*/  MUFU.RCP R8, R8 ;  /* 0x0000000800087308 */ /* 0x000e220000001000 */
[----:B------:R-:W-:Y:S02]  /*4fb0*/  FFMA R0, R3, 1.1920928955078125e-07, R0 ;  /* 0x3400000003007823 */ /* 0x000fe40000000000 */
[----:B0-----:R-:W-:-:S04]  /*4fc0*/  FMUL R9, R8, R9 ;  /* 0x0000000908097220 */ /* 0x001fc80000400000 */
[----:B------:R-:W-:Y:S01]  /*4fd0*/  FADD R6, R7, -R9 ;  /* 0x8000000907067221 */ /* 0x000fe20000000000 */
[CC--:B------:R-:W-:Y:S01]  /*4fe0*/  FMUL R3, R9.reuse, R9.reuse ;  /* 0x0000000909037220 */ /* 0x0c0fe20000400000 */
[----:B------:R-:W-:Y:S02]  /*4ff0*/  FFMA R11, R9, 1.4426950216293334961, R0 ;  /* 0x3fb8aa3b090b7823 */ /* 0x000fe40000000000 */
[----:B------:R-:W-:Y:S01]  /*5000*/  FADD R6, R6, R6 ;  /* 0x0000000606067221 */ /* 0x000fe20000000000 */
[----:B------:R-:W-:Y:S01]  /*5010*/  FFMA R10, R3, R10, 0.0032181653659790754318 ;  /* 0x3b52e7db030a7423 */ /* 0x000fe2000000000a */
[----:B------:R-:W-:Y:S02]  /*5020*/  FADD R0, R0, -R11 ;  /* 0x8000000b00007221 */ /* 0x000fe40000000000 */
[----:B------:R-:W-:Y:S01]  /*5030*/  FFMA R7, R7, -R9, R6 ;  /* 0x8000000907077223 */ /* 0x000fe20000000006 */
[----:B------:R-:W-:Y:S01]  /*5040*/  FFMA R10, R3, R10, 0.018033718690276145935 ;  /* 0x3c93bb73030a7423 */ /* 0x000fe2000000000a */
[----:B------:R-:W-:-:S02]  /*5050*/  FFMA R0, R9, 1.4426950216293334961, R0 ;  /* 0x3fb8aa3b09007823 */ /* 0x000fc40000000000 */
[----:B------:R-:W-:Y:S01]  /*5060*/  FMUL R7, R8, R7 ;  /* 0x0000000708077220 */ /* 0x000fe20000400000 */
[----:B------:R-:W-:Y:S01]  /*5070*/  FFMA R10, R3, R10, 0.12022458761930465698 ;  /* 0x3df6384f030a7423 */ /* 0x000fe2000000000a */
[----:B------:R-:W-:Y:S02]  /*5080*/  MOV R8, 0x391fcb8e ;  /* 0x391fcb8e00087802 */ /* 0x000fe40000000f00 */
[----:B------:R-:W-:Y:S01]  /*5090*/  FFMA R0, R7, 1.4426950216293334961, R0 ;  /* 0x3fb8aa3b07007823 */ /* 0x000fe20000000000 */
[----:B------:R-:W-:-:S03]  /*50a0*/  FMUL R10, R3, R10 ;  /* 0x0000000a030a7220 */ /* 0x000fc60000400000 */
[----:B------:R-:W-:Y:S01]  /*50b0*/  FFMA R0, R9, 1.9251366722983220825e-08, R0 ;  /* 0x32a55e3409007823 */ /* 0x000fe20000000000 */
[----:B------:R-:W-:-:S04]  /*50c0*/  FMUL R3, R10, 3 ;  /* 0x404000000a037820 */ /* 0x000fc80000400000 */
[----:B------:R-:W-:-:S04]  /*50d0*/  FFMA R3, R7, R3, R0 ;  /* 0x0000000307037223 */ /* 0x000fc80000000000 */
[----:B------:R-:W-:-:S04]  /*50e0*/  FFMA R10, R9, R10, R3 ;  /* 0x0000000a090a7223 */ /* 0x000fc80000000003 */
[----:B------:R-:W-:-:S04]  /*50f0*/  FADD R0, R11, R10 ;  /* 0x0000000a0b007221 */ /* 0x000fc80000000000 */
[----:B------:R-:W-:Y:S01]  /*5100*/  FMUL R3, R0, R5 ;  /* 0x0000000500037220 */ /* 0x000fe20000400000 */
[----:B------:R-:W-:-:S03]  /*5110*/  FADD R11, -R11, R0 ;  /* 0x000000000b0b7221 */ /* 0x000fc60000000100 */
[----:B------:R-:W0:Y:S01]  /*5120*/  FRND R6, R3 ;  /* 0x0000000300067307 */ /* 0x000e220000201000 */
[----:B------:R-:W-:Y:S01]  /*5130*/  FADD R10, R10, -R11 ;  /* 0x8000000b0a0a7221 */ /* 0x000fe20000000000 */
[-C--:B------:R-:W-:Y:S01]  /*5140*/  FFMA R7, R0, R5.reuse, -R3 ;  /* 0x0000000500077223 */ /* 0x080fe20000000803 */
[C---:B------:R-:W-:Y:S02]  /*5150*/  FSETP.GT.AND P1, PT, |R3|.reuse, 152, PT ;  /* 0x431800000300780b */ /* 0x040fe40003f24200 */
[C---:B------:R-:W-:Y:S01]  /*5160*/  FSETP.GEU.AND P2, PT, R3.reuse, RZ, PT ;  /* 0x000000ff0300720b */ /* 0x040fe20003f4e000 */
[----:B------:R-:W-:Y:S02]  /*5170*/  FFMA R7, R10, R5, R7 ;  /* 0x000000050a077223 */ /* 0x000fe40000000007 */
[----:B------:R-:W1:Y:S01]  /*5180*/  F2I.NTZ R9, R3 ;  /* 0x0000000300097305 */ /* 0x000e620000203100 */
[----:B0-----:R-:W-:Y:S01]  /*5190*/  FADD R0, R3, -R6 ;  /* 0x8000000603007221 */ /* 0x001fe20000000000 */
[----:B------:R-:W-:-:S03]  /*51a0*/  FSETP.GT.AND P0, PT, R6, RZ, PT ;  /* 0x000000ff0600720b */ /* 0x000fc60003f04000 */
[----:B------:R-:W-:Y:S01]  /*51b0*/  FADD R7, R7, R0 ;  /* 0x0000000007077221 */ /* 0x000fe20000000000 */
[----:B------:R-:W-:Y:S02]  /*51c0*/  SEL R6, RZ, 0x83000000, P0 ;  /* 0x83000000ff067807 */ /* 0x000fe40000000000 */
[----:B------:R-:W-:Y:S01]  /*51d0*/  FSETP.NEU.AND P0, PT, R2, 1, PT ;  /* 0x3f8000000200780b */ /* 0x000fe20003f0d000 */
[----:B------:R-:W-:-:S03]  /*51e0*/  FFMA R0, R7, R8, 0.0013391353422775864601 ;  /* 0x3aaf85ed07007423 */ /* 0x000fc60000000008 */
[----:B------:R-:W-:Y:S01]  /*51f0*/  FSETP.EQ.OR P0, PT, R5, RZ, !P0 ;  /* 0x000000ff0500720b */ /* 0x000fe20004702400 */
[----:B------:R-:W-:-:S04]  /*5200*/  FFMA R0, R7, R0, 0.0096188392490148544312 ;  /* 0x3c1d985607007423 */ /* 0x000fc80000000000 */
[----:B------:R-:W-:-:S04]  /*5210*/  FFMA R0, R7, R0, 0.055503588169813156128 ;  /* 0x3d6357bb07007423 */ /* 0x000fc80000000000 */
[----:B------:R-:W-:Y:S01]  /*5220*/  FFMA R8, R7, R0, 0.24022644758224487305 ;  /* 0x3e75fdec07087423 */ /* 0x000fe20000000000 */
[----:B------:R-:W-:-:S03]  /*5230*/  FMUL R0, R5, 0.5 ;  /* 0x3f00000005007820 */ /* 0x000fc60000400000 */
[----:B------:R-:W-:-:S03]  /*5240*/  FFMA R8, R7, R8, 0.69314718246459960938 ;  /* 0x3f31721807087423 */ /* 0x000fc60000000008 */
[----:B------:R-:W0:Y:S01]  /*5250*/  FRND.TRUNC R0, R0 ;  /* 0x0000000000007307 */ /* 0x000e22000020d000 */
[----:B------:R-:W-:Y:S01]  /*5260*/  FFMA R8, R7, R8, 1 ;  /* 0x3f80000007087423 */ /* 0x000fe20000000008 */
[----:B------:R-:W-:Y:S02]  /*5270*/  IADD3 R7, PT, PT, R6, 0x7f000000, RZ ;  /* 0x7f00000006077810 */ /* 0x000fe40007ffe0ff */
[----:B-1----:R-:W-:-:S03]  /*5280*/  LEA R6, R9, -R6, 0x17 ;  /* 0x8000000609067211 */ /* 0x002fc600078eb8ff */
[----:B------:R-:W-:-:S04]  /*5290*/  FMUL R7, R8, R7 ;  /* 0x0000000708077220 */ /* 0x000fc80000400000 */
[----:B------:R-:W-:Y:S01]  /*52a0*/  FMUL R6, R7, R6 ;  /* 0x0000000607067220 */ /* 0x000fe20000400000 */
[----:B------:R-:W-:Y:S01]  /*52b0*/  HFMA2 R7, -RZ, RZ, 1.875, 0 ;  /* 0x3f800000ff077431 */ /* 0x000fe200000001ff */
[----:B------:R-:W-:Y:S01]  /*52c0*/  @P1 FSEL R6, RZ, +INF , !P2 ;  /* 0x7f800000ff061808 */ /* 0x000fe20005000000 */
[----:B0-----:R-:W-:Y:S01]  /*52d0*/  FADD R0, R0, R0 ;  /* 0x0000000000007221 */ /* 0x001fe20000000000 */
[----:B------:R-:W-:Y:S06]  /*52e0*/  @P0 BRA `(.L_x_122) ;  /* 0x0000000000580947 */ /* 0x000fec0003800000 */
[----:B------:R-:W-:-:S04]  /*52f0*/  FSETP.NAN.AND P0, PT, |R5|, |R5|, PT ;  /* 0x400000050500720b */ /* 0x000fc80003f08200 */
[----:B------:R-:W-:-:S13]  /*5300*/  FSETP.NUM.AND P0, PT, |R2|, |R2|, !P0 ;  /* 0x400000020200720b */ /* 0x000fda0004707200 */
[----:B------:R-:W-:Y:S01]  /*5310*/  @!P0 FADD R7, R2, R5 ;  /* 0x0000000502078221 */ /* 0x000fe20000000000 */
[----:B------:R-:W-:Y:S06]  /*5320*/  @!P0 BRA `(.L_x_122) ;  /* 0x0000000000488947 */ /* 0x000fec0003800000 */
[----:B------:R-:W-:Y:S01]  /*5330*/  FSETP.NEU.AND P0, PT, |R2|, +INF , PT ;  /* 0x7f8000000200780b */ /* 0x000fe20003f0d200 */
[----:B------:R-:W-:-:S03]  /*5340*/  FADD R3, -R0, R5 ;  /* 0x0000000500037221 */ /* 0x000fc60000000100 */
[----:B------:R-:W-:-:S04]  /*5350*/  FSETP.NEU.AND P0, PT, R2, RZ, P0 ;  /* 0x000000ff0200720b */ /* 0x000fc8000070d000 */
[----:B------:R-:W-:-:S09]  /*5360*/  FSETP.NEU.AND P1, PT, |R3|, 1, !P0 ;  /* 0x3f8000000300780b */ /* 0x000fd2000472d200 */
[----:B------:R-:W-:-:S05]  /*5370*/  @!P0 FADD R7, R2, R2 ;  /* 0x0000000202078221 */ /* 0x000fca0000000000 */
[----:B------:R-:W-:Y:S01]  /*5380*/  @P1 LOP3.LUT R7, R7, 0x7fffffff, RZ, 0xc0, !PT ;  /* 0x7fffffff07071812 */ /* 0x000fe200078ec0ff */
[----:B------:R-:W-:Y:S06]  /*5390*/  @!P0 BRA `(.L_x_122) ;  /* 0x00000000002c8947 */ /* 0x000fec0003800000 */
[----:B------:R-:W-:Y:S02]  /*53a0*/  FSETP.NEU.AND P0, PT, |R5|, +INF , PT ;  /* 0x7f8000000500780b */ /* 0x000fe40003f0d200 */
[----:B------:R-:W-:Y:S02]  /*53b0*/  FSETP.EQ.AND P1, PT, R2, -1, PT ;  /* 0xbf8000000200780b */ /* 0x000fe40003f22000 */
[----:B------:R-:W-:-:S11]  /*53c0*/  MOV R7, 0x3f800000 ;  /* 0x3f80000000077802 */ /* 0x000fd60000000f00 */
[----:B------:R-:W-:Y:S05]  /*53d0*/  @!P0 BRA P1, `(.L_x_122) ;  /* 0x00000000001c8947 */ /* 0x000fea0000800000 */
[----:B------:R-:W-:Y:S02]  /*53e0*/  FSETP.GEU.AND P1, PT, R2, RZ, PT ;  /* 0x000000ff0200720b */ /* 0x000fe40003f2e000 */
[----:B------:R-:W-:-:S11]  /*53f0*/  MOV R7, R6 ;  /* 0x0000000600077202 */ /* 0x000fd60000000f00 */
[----:B------:R-:W0:Y:S01]  /*5400*/  @!P1 FRND.FLOOR R0, R5 ;  /* 0x0000000500009307 */ /* 0x000e220000205000 */
[----:B------:R-:W-:Y:S02]  /*5410*/  @!P1 FSETP.NEU.AND P2, PT, |R3|, 1, PT ;  /* 0x3f8000000300980b */ /* 0x000fe40003f4d200 */
[----:B0-----:R-:W-:Y:S02]  /*5420*/  @!P1 FSETP.NEU.AND P0, PT, R5, R0, PT ;  /* 0x000000000500920b */ /* 0x001fe40003f0d000 */
[----:B------:R-:W-:-:S04]  /*5430*/  @!P1 FSEL R0, R6, -R6, P2 ;  /* 0x8000000606009208 */ /* 0x000fc80001000000 */
[----:B------:R-:W-:-:S07]  /*5440*/  @!P1 FSEL R7, R0, +QNAN , !P0 ;  /* 0x7fffffff00079808 */ /* 0x000fce0004000000 */
.L_x_122:
[----:B------:R-:W-:Y:S05]  /*5450*/  BSYNC.RECONVERGENT B0 ;  /* 0x0000000000007941 */ /* 0x000fea0003800200 */
.L_x_119:
[----:B------:R-:W0:Y:S02]  /*5460*/  LDC.64 R2, c[0x0][0x380] ;  /* 0x0000e000ff027b82 */ /* 0x000e240000000a00 */
[----:B0-----:R-:W-:-:S05]  /*5470*/  IMAD.WIDE.U32 R4, R4, 0x4, R2 ;  /* 0x0000000404047825 */ /* 0x001fca00078e0002 */
[----:B------:R-:W-:Y:S01]  /*5480*/  STG.E desc[UR14][R4.64], R7 ;  /* 0x0000000704007986 */ /* 0x000fe2000c10190e */
[----:B------:R-:W-:Y:S05]  /*5490*/  EXIT ;  /* 0x000000000000794d */ /* 0x000fea0003800000 */
        .weak           $__internal_0_$__cuda_sm20_rcp_rn_f32_slowpath
        .type           $__internal_0_$__cuda_sm20_rcp_rn_f32_slowpath,@function
        .size           $__internal_0_$__cuda_sm20_rcp_rn_f32_slowpath,($__internal_1_$__cuda_sm20_sqrt_rn_f32_slowpath - $__internal_0_$__cuda_sm20_rcp_rn_f32_slowpath)
$__internal_0_$__cuda_sm20_rcp_rn_f32_slowpath:
[----:B------:R-:W0:Y:S02]  /*54a0*/  LDC R0, c[0x0][0x3b4] ;  /* 0x0000ed00ff007b82 */ /* 0x000e240000000800 */
[----:B0-----:R-:W-:-:S04]  /*54b0*/  SHF.L.U32 R5, R0, 0x1, RZ ;  /* 0x0000000100057819 */ /* 0x001fc800000006ff */
[----:B------:R-:W-:-:S04]  /*54c0*/  SHF.R.U32.HI R3, RZ, 0x18, R5 ;  /* 0x00000018ff037819 */ /* 0x000fc80000011605 */
[----:B------:R-:W-:-:S13]  /*54d0*/  ISETP.NE.U32.AND P0, PT, R3, RZ, PT ;  /* 0x000000ff0300720c */ /* 0x000fda0003f05070 */
[----:B------:R-:W-:Y:S05]  /*54e0*/  @P0 BRA `(.L_x_123) ;  /* 0x0000000000280947 */ /* 0x000fea0003800000 */
[----:B------:R-:W-:-:S13]  /*54f0*/  ISETP.NE.AND P0, PT, R5, RZ, PT ;  /* 0x000000ff0500720c */ /* 0x000fda0003f05270 */
[----:B------:R2:W3:Y:S01]  /*5500*/  @!P0 MUFU.RCP R3, R0 ;  /* 0x0000000000038308 */ /* 0x0004e20000001000 */
[----:B------:R-:W-:Y:S05]  /*5510*/  @!P0 BRA `(.L_x_124) ;  /* 0x0000000000a48947 */ /* 0x000fea0003800000 */
[----:B------:R-:W-:-:S04]  /*5520*/  FFMA R5, R0, 1.84467440737095516160e+19, RZ ;  /* 0x5f80000000057823 */ /* 0x000fc800000000ff */
[----:B--2---:R-:W3:Y:S02]  /*5530*/  MUFU.RCP R0, R5 ;  /* 0x0000000500007308 */ /* 0x004ee40000001000 */
[----:B---3--:R-:W-:-:S04]  /*5540*/  FFMA R3, R5, R0, -1 ;  /* 0xbf80000005037423 */ /* 0x008fc80000000000 */
[----:B------:R-:W-:-:S04]  /*5550*/  FADD.FTZ R3, -R3, -RZ ;  /* 0x800000ff03037221 */ /* 0x000fc80000010100 */
[----:B------:R-:W-:-:S04]  /*5560*/  FFMA R0, R0, R3, R0 ;  /* 0x0000000300007223 */ /* 0x000fc80000000000 */
[----:B------:R-:W-:Y:S01]  /*5570*/  FFMA R3, R0, 1.84467440737095516160e+19, RZ ;  /* 0x5f80000000037823 */ /* 0x000fe200000000ff */
[----:B------:R-:W-:Y:S06]  /*5580*/  BRA `(.L_x_124) ;  /* 0x0000000000887947 */ /* 0x000fec0003800000 */
.L_x_123:
[----:B------:R-:W-:-:S04]  /*5590*/  IADD3 R5, PT, PT, R3, -0xfd, RZ ;  /* 0xffffff0303057810 */ /* 0x000fc80007ffe0ff */
[----:B------:R-:W-:-:S13]  /*55a0*/  ISETP.GT.U32.AND P0, PT, R5, 0x1, PT ;  /* 0x000000010500780c */ /* 0x000fda0003f04070 */
[----:B------:R-:W-:Y:S05]  /*55b0*/  @P0 BRA `(.L_x_125) ;  /* 0x0000000000780947 */ /* 0x000fea0003800000 */
[----:B------:R-:W-:Y:S01]  /*55c0*/  LOP3.LUT R7, R0, 0x7fffff, RZ, 0xc0, !PT ;  /* 0x007fffff00077812 */ /* 0x000fe200078ec0ff */
[----:B------:R-:W-:Y:S01]  /*55d0*/  HFMA2 R12, -RZ, RZ, 0, 1.78813934326171875e-07 ;  /* 0x00000003ff0c7431 */ /* 0x000fe200000001ff */
[----:B------:R-:W-:Y:S02]  /*55e0*/  IADD3 R3, PT, PT, R3, -0xfc, RZ ;  /* 0xffffff0403037810 */ /* 0x000fe40007ffe0ff */
[----:B------:R-:W-:-:S04]  /*55f0*/  LOP3.LUT R7, R7, 0x3f800000, RZ, 0xfc, !PT ;  /* 0x3f80000007077812 */ /* 0x000fc800078efcff */
[----:B------:R-:W0:Y:S01]  /*5600*/  MUFU.RCP R8, R7 ;  /* 0x0000000700087308 */ /* 0x000e220000001000 */
[----:B------:R-:W-:Y:S01]  /*5610*/  SHF.L.U32 R11, R12, R5, RZ ;  /* 0x000000050c0b7219 */ /* 0x000fe200000006ff */
[----:B0-----:R-:W-:-:S04]  /*5620*/  FFMA R9, R7, R8, -1 ;  /* 0xbf80000007097423 */ /* 0x001fc80000000008 */
[----:B------:R-:W-:-:S04]  /*5630*/  FADD.FTZ R9, -R9, -RZ ;  /* 0x800000ff09097221 */ /* 0x000fc80000010100 */
[CCC-:B------:R-:W-:Y:S01]  /*5640*/  FFMA.RM R10, R8.reuse, R9.reuse, R8.reuse ;  /* 0x00000009080a7223 */ /* 0x1c0fe20000004008 */
[----:B------:R-:W-:-:S04]  /*5650*/  FFMA.RP R9, R8, R9, R8 ;  /* 0x0000000908097223 */ /* 0x000fc80000008008 */
[C---:B------:R-:W-:Y:S02]  /*5660*/  LOP3.LUT R8, R10.reuse, 0x7fffff, RZ, 0xc0, !PT ;  /* 0x007fffff0a087812 */ /* 0x040fe400078ec0ff */
[----:B------:R-:W-:Y:S02]  /*5670*/  FSETP.NEU.FTZ.AND P0, PT, R10, R9, PT ;  /* 0x000000090a00720b */ /* 0x000fe40003f1d000 */
[----:B------:R-:W-:Y:S02]  /*5680*/  LOP3.LUT R8, R8, 0x800000, RZ, 0xfc, !PT ;  /* 0x0080000008087812 */ /* 0x000fe400078efcff */
[----:B------:R-:W-:Y:S02]  /*5690*/  SEL R9, RZ, 0xffffffff, !P0 ;  /* 0xffffffffff097807 */ /* 0x000fe40004000000 */
[----:B------:R-:W-:Y:S02]  /*56a0*/  LOP3.LUT R10, R11, R8, RZ, 0xc0, !PT ;  /* 0x000000080b0a7212 */ /* 0x000fe400078ec0ff */
[----:B------:R-:W-:-:S02]  /*56b0*/  IADD3 R9, PT, PT, -R9, RZ, RZ ;  /* 0x000000ff09097210 */ /* 0x000fc40007ffe1ff */
[-C--:B------:R-:W-:Y:S02]  /*56c0*/  SHF.R.U32.HI R10, RZ, R5.reuse, R10 ;  /* 0x00000005ff0a7219 */ /* 0x080fe4000001160a */
[--C-:B------:R-:W-:Y:S02]  /*56d0*/  LOP3.LUT P1, RZ, R9, R5, R8.reuse, 0xf8, !PT ;  /* 0x0000000509ff7212 */ /* 0x100fe4000782f808 */
[C---:B------:R-:W-:Y:S02]  /*56e0*/  LOP3.LUT P0, RZ, R10.reuse, 0x1, RZ, 0xc0, !PT ;  /* 0x000000010aff7812 */ /* 0x040fe4000780c0ff */
[----:B------:R-:W-:Y:S02]  /*56f0*/  LOP3.LUT P2, RZ, R10, 0x2, RZ, 0xc0, !PT ;  /* 0x000000020aff7812 */ /* 0x000fe4000784c0ff */
[----:B------:R-:W-:Y:S02]  /*5700*/  SHF.R.U32.HI R3, RZ, R3, R8 ;  /* 0x00000003ff037219 */ /* 0x000fe40000011608 */
[----:B------:R-:W-:-:S02]  /*5710*/  PLOP3.LUT P0, PT, P0, P1, P2, 0xe0, 0x0 ;  /* 0x000000000000781c */ /* 0x000fc40000703c20 */
[----:B------:R-:W-:Y:S02]  /*5720*/  LOP3.LUT P1, RZ, R0, 0x7fffff, RZ, 0xc0, !PT ;  /* 0x007fffff00ff7812 */ /* 0x000fe4000782c0ff */
[----:B------:R-:W-:-:S04]  /*5730*/  SEL R5, RZ, 0x1, !P0 ;  /* 0x00000001ff057807 */ /* 0x000fc80004000000 */
[----:B------:R-:W-:-:S04]  /*5740*/  IADD3 R5, PT, PT, -R5, RZ, RZ ;  /* 0x000000ff05057210 */ /* 0x000fc80007ffe1ff */
[----:B------:R-:W-:-:S13]  /*5750*/  ISETP.GE.AND P0, PT, R5, RZ, PT ;  /* 0x000000ff0500720c */ /* 0x000fda0003f06270 */
[----:B------:R-:W-:-:S04]  /*5760*/  @!P0 IADD3 R3, PT, PT, R3, 0x1, RZ ;  /* 0x0000000103038810 */ /* 0x000fc80007ffe0ff */
[----:B------:R-:W-:-:S04]  /*5770*/  @!P1 SHF.L.U32 R3, R3, 0x1, RZ ;  /* 0x0000000103039819 */ /* 0x000fc800000006ff */
[----:B------:R-:W-:Y:S01]  /*5780*/  LOP3.LUT R3, R3, 0x80000000, R0, 0xf8, !PT ;  /* 0x8000000003037812 */ /* 0x000fe200078ef800 */
[----:B------:R-:W-:Y:S06]  /*5790*/  BRA `(.L_x_124) ;  /* 0x0000000000047947 */ /* 0x000fec0003800000 */
.L_x_125:
[----:B------:R0:W1:Y:S02]  /*57a0*/  MUFU.RCP R3, R0 ;  /* 0x0000000000037308 */ /* 0x0000640000001000 */
.L_x_124:
[----:B------:R-:W-:-:S04]  /*57b0*/  MOV R7, 0x0 ;  /* 0x0000000000077802 */ /* 0x000fc80000000f00 */
[----:B0123--:R-:W-:Y:S05]  /*57c0*/  RET.REL.NODEC R6 `(generateGridKernel) ;  /* 0xffffffa8060c7950 */ /* 0x00ffea0003c3ffff */
        .weak           $__internal_1_$__cuda_sm20_sqrt_rn_f32_slowpath
        .type           $__internal_1_$__cuda_sm20_sqrt_rn_f32_slowpath,@function
        .size           $__internal_1_$__cuda_sm20_sqrt_rn_f32_slowpath,($__internal_2_$__cuda_sm3x_div_rn_noftz_f32_slowpath - $__internal_1_$__cuda_sm20_sqrt_rn_f32_slowpath)
$__internal_1_$__cuda_sm20_sqrt_rn_f32_slowpath:
[----:B------:R-:W-:-:S13]  /*57d0*/  LOP3.LUT P0, RZ, R2, 0x7fffffff, RZ, 0xc0, !PT ;  /* 0x7fffffff02ff7812 */ /* 0x000fda000780c0ff */
[----:B------:R-:W-:Y:S01]  /*57e0*/  @!P0 MOV R18, R2 ;  /* 0x0000000200128202 */ /* 0x000fe20000000f00 */
[----:B------:R-:W-:Y:S06]  /*57f0*/  @!P0 BRA `(.L_x_126) ;  /* 0x0000000000408947 */ /* 0x000fec0003800000 */
[----:B------:R-:W-:-:S13]  /*5800*/  FSETP.GEU.FTZ.AND P0, PT, R2, RZ, PT ;  /* 0x000000ff0200720b */ /* 0x000fda0003f1e000 */
[----:B------:R-:W-:Y:S01]  /*5810*/  @!P0 MOV R18, 0x7fffffff ;  /* 0x7fffffff00128802 */ /* 0x000fe20000000f00 */
[----:B------:R-:W-:Y:S06]  /*5820*/  @!P0 BRA `(.L_x_126) ;  /* 0x0000000000348947 */ /* 0x000fec0003800000 */
[----:B------:R-:W-:-:S13]  /*5830*/  FSETP.GTU.FTZ.AND P0, PT, |R2|, +INF , PT ;  /* 0x7f8000000200780b */ /* 0x000fda0003f1c200 */
[----:B------:R-:W-:Y:S01]  /*5840*/  @P0 FADD.FTZ R18, R2, 1 ;  /* 0x3f80000002120421 */ /* 0x000fe20000010000 */
[----:B------:R-:W-:Y:S06]  /*5850*/  @P0 BRA `(.L_x_126) ;  /* 0x0000000000280947 */ /* 0x000fec0003800000 */
[----:B------:R-:W-:-:S13]  /*5860*/  FSETP.NEU.FTZ.AND P0, PT, |R2|, +INF , PT ;  /* 0x7f8000000200780b */ /* 0x000fda0003f1d200 */
[----:B------:R-:W-:-:S04]  /*5870*/  @P0 FFMA R19, R2, 1.84467440737095516160e+19, RZ ;  /* 0x5f80000002130823 */ /* 0x000fc800000000ff */
[----:B------:R-:W0:Y:S02]  /*5880*/  @P0 MUFU.RSQ R18, R19 ;  /* 0x0000001300120308 */ /* 0x000e240000001400 */
[----:B0-----:R-:W-:Y:S01]  /*5890*/  @P0 FMUL.FTZ R10, R19, R18 ;  /* 0x00000012130a0220 */ /* 0x001fe20000410000 */
[----:B------:R-:W-:Y:S01]  /*58a0*/  @P0 FMUL.FTZ R3, R18, 0.5 ;  /* 0x3f00000012030820 */ /* 0x000fe20000410000 */
[----:B------:R-:W-:Y:S02]  /*58b0*/  @!P0 MOV R18, R2 ;  /* 0x0000000200128202 */ /* 0x000fe40000000f00 */
[----:B------:R-:W-:-:S04]  /*58c0*/  @P0 FADD.FTZ R9, -R10, -RZ ;  /* 0x800000ff0a090221 */ /* 0x000fc80000010100 */
[----:B------:R-:W-:-:S04]  /*58d0*/  @P0 FFMA R9, R10, R9, R19 ;  /* 0x000000090a090223 */ /* 0x000fc80000000013 */
[----:B------:R-:W-:-:S04]  /*58e0*/  @P0 FFMA R3, R9, R3, R10 ;  /* 0x0000000309030223 */ /* 0x000fc8000000000a */
[----:B------:R-:W-:-:S07]  /*58f0*/  @P0 FMUL.FTZ R18, R3, 2.3283064365386962891e-10 ;  /* 0x2f80000003120820 */ /* 0x000fce0000410000 */
.L_x_126:
[----:B------:R-:W-:Y:S01]  /*5900*/  HFMA2 R3, -RZ, RZ, 0, 0 ;  /* 0x00000000ff037431 */ /* 0x000fe200000001ff */
[----:B------:R-:W-:-:S04]  /*5910*/  MOV R2, R0 ;  /* 0x0000000000027202 */ /* 0x000fc80000000f00 */
[----:B------:R-:W-:Y:S05]  /*5920*/  RET.REL.NODEC R2 `(generateGridKernel) ;  /* 0xffffffa402b47950 */ /* 0x000fea0003c3ffff */
        .weak           $__internal_2_$__cuda_sm3x_div_rn_noftz_f32_slowpath
        .type           $__internal_2_$__cuda_sm3x_div_rn_noftz_f32_slowpath,@function
        .size           $__internal_2_$__cuda_sm3x_div_rn_noftz_f32_slowpath,(.L_x_141 - $__internal_2_$__cuda_sm3x_div_rn_noftz_f32_slowpath)
$__internal_2_$__cuda_sm3x_div_rn_noftz_f32_slowpath:
[----:B------:R-:W-:Y:S01]  /*5930*/  SHF.R.U32.HI R9, RZ, 0x17, R0 ;  /* 0x00000017ff097819 */ /* 0x000fe20000011600 */
[----:B------:R-:W-:Y:S01]  /*5940*/  BSSY.RECONVERGENT B0, `(.L_x_127) ;  /* 0x0000062000007945 */ /* 0x000fe20003800200 */
[----:B------:R-:W-:Y:S02]  /*5950*/  SHF.R.U32.HI R18, RZ, 0x17, R3 ;  /* 0x00000017ff127819 */ /* 0x000fe40000011603 */
[----:B------:R-:W-:Y:S02]  /*5960*/  LOP3.LUT R9, R9, 0xff, RZ, 0xc0, !PT ;  /* 0x000000ff09097812 */ /* 0x000fe400078ec0ff */
[----:B------:R-:W-:Y:S02]  /*5970*/  LOP3.LUT R18, R18, 0xff, RZ, 0xc0, !PT ;  /* 0x000000ff12127812 */ /* 0x000fe400078ec0ff */
[----:B------:R-:W-:Y:S02]  /*5980*/  IADD3 R19, PT, PT, R9, -0x1, RZ ;  /* 0xffffffff09137810 */ /* 0x000fe40007ffe0ff */
[----:B------:R-:W-:-:S02]  /*5990*/  IADD3 R20, PT, PT, R18, -0x1, RZ ;  /* 0xffffffff12147810 */ /* 0x000fc40007ffe0ff */
[----:B------:R-:W-:-:S04]  /*59a0*/  ISETP.GT.U32.AND P0, PT, R19, 0xfd, PT ;  /* 0x000000fd1300780c */ /* 0x000fc80003f04070 */
[----:B------:R-:W-:-:S13]  /*59b0*/  ISETP.GT.U32.OR P0, PT, R20, 0xfd, P0 ;  /* 0x000000fd1400780c */ /* 0x000fda0000704470 */
[----:B------:R-:W-:Y:S01]  /*59c0*/  @!P0 MOV R10, RZ ;  /* 0x000000ff000a8202 */ /* 0x000fe20000000f00 */
[----:B------:R-:W-:Y:S06]  /*59d0*/  @!P0 BRA `(.L_x_128) ;  /* 0x00000000005c8947 */ /* 0x000fec0003800000 */
[----:B------:R-:W-:Y:S02]  /*59e0*/  FSETP.GTU.FTZ.AND P0, PT, |R3|, +INF , PT ;  /* 0x7f8000000300780b */ /* 0x000fe40003f1c200 */
[----:B------:R-:W-:-:S04]  /*59f0*/  FSETP.GTU.FTZ.AND P1, PT, |R0|, +INF , PT ;  /* 0x7f8000000000780b */ /* 0x000fc80003f3c200 */
[----:B------:R-:W-:-:S13]  /*5a00*/  PLOP3.LUT P0, PT, P0, P1, PT, 0xf8, 0x8f ;  /* 0x00000000008f781c */ /* 0x000fda0000703f70 */
[----:B------:R-:W-:Y:S05]  /*5a10*/  @P0 BRA `(.L_x_129) ;  /* 0x00000004004c0947 */ /* 0x000fea0003800000 */
[----:B------:R-:W-:-:S13]  /*5a20*/  LOP3.LUT P0, RZ, R0, 0x7fffffff, R3, 0xc8, !PT ;  /* 0x7fffffff00ff7812 */ /* 0x000fda000780c803 */
[----:B------:R-:W-:Y:S05]  /*5a30*/  @!P0 BRA `(.L_x_130) ;  /* 0x00000004003c8947 */ /* 0x000fea0003800000 */
[C---:B------:R-:W-:Y:S02]  /*5a40*/  FSETP.NEU.FTZ.AND P2, PT, |R3|.reuse, +INF , PT ;  /* 0x7f8000000300780b */ /* 0x040fe40003f5d200 */
[----:B------:R-:W-:Y:S02]  /*5a50*/  FSETP.NEU.FTZ.AND P1, PT, |R0|, +INF , PT ;  /* 0x7f8000000000780b */ /* 0x000fe40003f3d200 */
[----:B------:R-:W-:-:S11]  /*5a60*/  FSETP.NEU.FTZ.AND P0, PT, |R3|, +INF , PT ;  /* 0x7f8000000300780b */ /* 0x000fd60003f1d200 */
[----:B------:R-:W-:Y:S05]  /*5a70*/  @!P1 BRA !P2, `(.L_x_130) ;  /* 0x00000004002c9947 */ /* 0x000fea0005000000 */
[----:B------:R-:W-:-:S04]  /*5a80*/  LOP3.LUT P2, RZ, R3, 0x7fffffff, RZ, 0xc0, !PT ;  /* 0x7fffffff03ff7812 */ /* 0x000fc8000784c0ff */
[----:B------:R-:W-:-:S13]  /*5a90*/  PLOP3.LUT P1, PT, P1, P2, PT, 0x2f, 0xf2 ;  /* 0x0000000000f2781c */ /* 0x000fda0000f24577 */
[----:B------:R-:W-:Y:S05]  /*5aa0*/  @P1 BRA `(.L_x_131) ;  /* 0x0000000400181947 */ /* 0x000fea0003800000 */
[----:B------:R-:W-:-:S04]  /*5ab0*/  LOP3.LUT P1, RZ, R0, 0x7fffffff, RZ, 0xc0, !PT ;  /* 0x7fffffff00ff7812 */ /* 0x000fc8000782c0ff */
[----:B------:R-:W-:-:S13]  /*5ac0*/  PLOP3.LUT P0, PT, P0, P1, PT, 0x2f, 0xf2 ;  /* 0x0000000000f2781c */ /* 0x000fda0000702577 */
[----:B------:R-:W-:Y:S05]  /*5ad0*/  @P0 BRA `(.L_x_132) ;  /* 0x0000000400000947 */ /* 0x000fea0003800000 */
[----:B------:R-:W-:Y:S02]  /*5ae0*/  ISETP.GE.AND P0, PT, R20, RZ, PT ;  /* 0x000000ff1400720c */ /* 0x000fe40003f06270 */
[----:B------:R-:W-:-:S11]  /*5af0*/  ISETP.GE.AND P1, PT, R19, RZ, PT ;  /* 0x000000ff1300720c */ /* 0x000fd60003f26270 */
[----:B------:R-:W-:Y:S01]  /*5b00*/  @P0 MOV R10, RZ ;  /* 0x000000ff000a0202 */ /* 0x000fe20000000f00 */
[----:B------:R-:W-:Y:S01]  /*5b10*/  @!P0 FFMA R3, R3, 1.84467440737095516160e+19, RZ ;  /* 0x5f80000003038823 */ /* 0x000fe200000000ff */
[----:B------:R-:W-:Y:S01]  /*5b20*/  @!P0 MOV R10, 0xffffffc0 ;  /* 0xffffffc0000a8802 */ /* 0x000fe20000000f00 */
[----:B------:R-:W-:-:S03]  /*5b30*/  @!P1 FFMA R0, R0, 1.84467440737095516160e+19, RZ ;  /* 0x5f80000000009823 */ /* 0x000fc600000000ff */
[----:B------:R-:W-:-:S07]  /*5b40*/  @!P1 IADD3 R10, PT, PT, R10, 0x40, RZ ;  /* 0x000000400a0a9810 */ /* 0x000fce0007ffe0ff */
.L_x_128:
[----:B------:R-:W-:Y:S01]  /*5b50*/  LEA R19, R9, 0xc0800000, 0x17 ;  /* 0xc080000009137811 */ /* 0x000fe200078eb8ff */
[----:B------:R-:W-:Y:S01]  /*5b60*/  BSSY.RECONVERGENT B1, `(.L_x_133) ;  /* 0x0000036000017945 */ /* 0x000fe20003800200 */
[----:B------:R-:W-:Y:S02]  /*5b70*/  IADD3 R18, PT, PT, R18, -0x7f, RZ ;  /* 0xffffff8112127810 */ /* 0x000fe40007ffe0ff */
[----:B------:R-:W-:Y:S02]  /*5b80*/  IADD3 R22, PT, PT, -R19, R0, RZ ;  /* 0x0000000013167210 */ /* 0x000fe40007ffe1ff */
[C---:B------:R-:W-:Y:S01]  /*5b90*/  IADD3 R9, PT, PT, R18.reuse, 0x7f, -R9 ;  /* 0x0000007f12097810 */ /* 0x040fe20007ffe809 */
[----:B------:R-:W-:Y:S01]  /*5ba0*/  IMAD R0, R18, -0x800000, R3 ;  /* 0xff80000012007824 */ /* 0x000fe200078e0203 */
[----:B------:R-:W0:Y:S01]  /*5bb0*/  MUFU.RCP R20, R22 ;  /* 0x0000001600147308 */ /* 0x000e220000001000 */
[----:B------:R-:W-:Y:S01]  /*5bc0*/  FADD.FTZ R19, -R22, -RZ ;  /* 0x800000ff16137221 */ /* 0x000fe20000010100 */
[----:B------:R-:W-:-:S03]  /*5bd0*/  IADD3 R9, PT, PT, R9, R10, RZ ;  /* 0x0000000a09097210 */ /* 0x000fc60007ffe0ff */
[----:B0-----:R-:W-:-:S04]  /*5be0*/  FFMA R23, R20, R19, 1 ;  /* 0x3f80000014177423 */ /* 0x001fc80000000013 */
[----:B------:R-:W-:-:S04]  /*5bf0*/  FFMA R23, R20, R23, R20 ;  /* 0x0000001714177223 */ /* 0x000fc80000000014 */
[----:B------:R-:W-:-:S04]  /*5c00*/  FFMA R20, R0, R23, RZ ;  /* 0x0000001700147223 */ /* 0x000fc800000000ff */
[----:B------:R-:W-:-:S04]  /*5c10*/  FFMA R3, R19, R20, R0 ;  /* 0x0000001413037223 */ /* 0x000fc80000000000 */
[----:B------:R-:W-:-:S04]  /*5c20*/  FFMA R20, R23, R3, R20 ;  /* 0x0000000317147223 */ /* 0x000fc80000000014 */
[----:B------:R-:W-:-:S04]  /*5c30*/  FFMA R19, R19, R20, R0 ;  /* 0x0000001413137223 */ /* 0x000fc80000000000 */
[----:B------:R-:W-:-:S05]  /*5c40*/  FFMA R0, R23, R19, R20 ;  /* 0x0000001317007223 */ /* 0x000fca0000000014 */
[----:B------:R-:W-:-:S04]  /*5c50*/  SHF.R.U32.HI R3, RZ, 0x17, R0 ;  /* 0x00000017ff037819 */ /* 0x000fc80000011600 */
[----:B------:R-:W-:-:S04]  /*5c60*/  LOP3.LUT R10, R3, 0xff, RZ, 0xc0, !PT ;  /* 0x000000ff030a7812 */ /* 0x000fc800078ec0ff */
[----:B------:R-:W-:-:S04]  /*5c70*/  IADD3 R3, PT, PT, R10, R9, RZ ;  /* 0x000000090a037210 */ /* 0x000fc80007ffe0ff */
[----:B------:R-:W-:-:S04]  /*5c80*/  IADD3 R10, PT, PT, R3, -0x1, RZ ;  /* 0xffffffff030a7810 */ /* 0x000fc80007ffe0ff */
[----:B------:R-:W-:-:S13]  /*5c90*/  ISETP.GE.U32.AND P0, PT, R10, 0xfe, PT ;  /* 0x000000fe0a00780c */ /* 0x000fda0003f06070 */
[----:B------:R-:W-:Y:S05]  /*5ca0*/  @!P0 BRA `(.L_x_134) ;  /* 0x0000000000808947 */ /* 0x000fea0003800000 */
[----:B------:R-:W-:-:S13]  /*5cb0*/  ISETP.GT.AND P0, PT, R3, 0xfe, PT ;  /* 0x000000fe0300780c */ /* 0x000fda0003f04270 */
[----:B------:R-:W-:Y:S05]  /*5cc0*/  @P0 BRA `(.L_x_135) ;  /* 0x00000000006c0947 */ /* 0x000fea0003800000 */
[----:B------:R-:W-:-:S13]  /*5cd0*/  ISETP.GE.AND P0, PT, R3, 0x1, PT ;  /* 0x000000010300780c */ /* 0x000fda0003f06270 */
[----:B------:R-:W-:Y:S05]  /*5ce0*/  @P0 BRA `(.L_x_136) ;  /* 0x0000000000740947 */ /* 0x000fea0003800000 */
[----:B------:R-:W-:Y:S02]  /*5cf0*/  ISETP.GE.AND P0, PT, R3, -0x18, PT ;  /* 0xffffffe80300780c */ /* 0x000fe40003f06270 */
[----:B------:R-:W-:-:S11]  /*5d00*/  LOP3.LUT R0, R0, 0x80000000, RZ, 0xc0, !PT ;  /* 0x8000000000007812 */ /* 0x000fd600078ec0ff */
[----:B------:R-:W-:Y:S05]  /*5d10*/  @!P0 BRA `(.L_x_136) ;  /* 0x0000000000688947 */ /* 0x000fea0003800000 */
[-CC-:B------:R-:W-:Y:S01]  /*5d20*/  FFMA.RZ R9, R23, R19.reuse, R20.reuse ;  /* 0x0000001317097223 */ /* 0x180fe2000000c014 */
[----:B------:R-:W-:Y:S01]  /*5d30*/  IADD3 R18, PT, PT, R3, 0x20, RZ ;  /* 0x0000002003127810 */ /* 0x000fe20007ffe0ff */
[CCC-:B------:R-:W-:Y:S01]  /*5d40*/  FFMA.RP R10, R23.reuse, R19.reuse, R20.reuse ;  /* 0x00000013170a7223 */ /* 0x1c0fe20000008014 */
[----:B------:R-:W-:Y:S01]  /*5d50*/  FFMA.RM R19, R23, R19, R20 ;  /* 0x0000001317137223 */ /* 0x000fe20000004014 */
[----:B------:R-:W-:Y:S02]  /*5d60*/  ISETP.NE.AND P2, PT, R3, RZ, PT ;  /* 0x000000ff0300720c */ /* 0x000fe40003f45270 */
[----:B------:R-:W-:Y:S02]  /*5d70*/  LOP3.LUT R9, R9, 0x7fffff, RZ, 0xc0, !PT ;  /* 0x007fffff09097812 */ /* 0x000fe400078ec0ff */
[----:B------:R-:W-:Y:S02]  /*5d80*/  ISETP.NE.AND P1, PT, R3, RZ, PT ;  /* 0x000000ff0300720c */ /* 0x000fe40003f25270 */
[----:B------:R-:W-:-:S02]  /*5d90*/  LOP3.LUT R9, R9, 0x800000, RZ, 0xfc, !PT ;  /* 0x0080000009097812 */ /* 0x000fc400078efcff */
[----:B------:R-:W-:Y:S02]  /*5da0*/  IADD3 R3, PT, PT, -R3, RZ, RZ ;  /* 0x000000ff03037210 */ /* 0x000fe40007ffe1ff */
[----:B------:R-:W-:Y:S02]  /*5db0*/  SHF.L.U32 R18, R9, R18, RZ ;  /* 0x0000001209127219 */ /* 0x000fe400000006ff */
[----:B------:R-:W-:Y:S02]  /*5dc0*/  FSETP.NEU.FTZ.AND P0, PT, R10, R19, PT ;  /* 0x000000130a00720b */ /* 0x000fe40003f1d000 */
[----:B------:R-:W-:Y:S02]  /*5dd0*/  SEL R10, R3, RZ, P2 ;  /* 0x000000ff030a7207 */ /* 0x000fe40001000000 */
[----:B------:R-:W-:Y:S02]  /*5de0*/  ISETP.NE.AND P1, PT, R18, RZ, P1 ;  /* 0x000000ff1200720c */ /* 0x000fe40000f25270 */
[----:B------:R-:W-:-:S02]  /*5df0*/  SHF.R.U32.HI R10, RZ, R10, R9 ;  /* 0x0000000aff0a7219 */ /* 0x000fc40000011609 */
[----:B------:R-:W-:Y:S02]  /*5e00*/  PLOP3.LUT P0, PT, P0, P1, PT, 0xf8, 0x8f ;  /* 0x00000000008f781c */ /* 0x000fe40000703f70 */
[----:B------:R-:W-:Y:S02]  /*5e10*/  SHF.R.U32.HI R9, RZ, 0x1, R10 ;  /* 0x00000001ff097819 */ /* 0x000fe4000001160a */
[----:B------:R-:W-:-:S04]  /*5e20*/  SEL R18, RZ, 0x1, !P0 ;  /* 0x00000001ff127807 */ /* 0x000fc80004000000 */
[----:B------:R-:W-:-:S04]  /*5e30*/  LOP3.LUT R3, R18, 0x1, R9, 0xf8, !PT ;  /* 0x0000000112037812 */ /* 0x000fc800078ef809 */
[----:B------:R-:W-:-:S04]  /*5e40*/  LOP3.LUT R10, R3, R10, RZ, 0xc0, !PT ;  /* 0x0000000a030a7212 */ /* 0x000fc800078ec0ff */
[----:B------:R-:W-:-:S04]  /*5e50*/  IADD3 R9, PT, PT, R9, R10, RZ ;  /* 0x0000000a09097210 */ /* 0x000fc80007ffe0ff */
[----:B------:R-:W-:Y:S01]  /*5e60*/  LOP3.LUT R0, R9, R0, RZ, 0xfc, !PT ;  /* 0x0000000009007212 */ /* 0x000fe200078efcff */
[----:B------:R-:W-:Y:S06]  /*5e70*/  BRA `(.L_x_136) ;  /* 0x0000000000107947 */ /* 0x000fec0003800000 */
.L_x_135:
[----:B------:R-:W-:-:S04]  /*5e80*/  LOP3.LUT R0, R0, 0x80000000, RZ, 0xc0, !PT ;  /* 0x8000000000007812 */ /* 0x000fc800078ec0ff */
[----:B------:R-:W-:Y:S01]  /*5e90*/  LOP3.LUT R0, R0, 0x7f800000, RZ, 0xfc, !PT ;  /* 0x7f80000000007812 */ /* 0x000fe200078efcff */
[----:B------:R-:W-:Y:S06]  /*5ea0*/  BRA `(.L_x_136) ;  /* 0x0000000000047947 */ /* 0x000fec0003800000 */
.L_x_134:
[----:B------:R-:W-:-:S07]  /*5eb0*/  LEA R0, R9, R0, 0x17 ;  /* 0x0000000009007211 */ /* 0x000fce00078eb8ff */
.L_x_136:
[----:B------:R-:W-:Y:S05]  /*5ec0*/  BSYNC.RECONVERGENT B1 ;  /* 0x0000000000017941 */ /* 0x000fea0003800200 */
.L_x_133:
[----:B------:R-:W-:Y:S05]  /*5ed0*/  BRA `(.L_x_137) ;  /* 0x0000000000207947 */ /* 0x000fea0003800000 */
.L_x_132:
[----:B------:R-:W-:-:S04]  /*5ee0*/  LOP3.LUT R0, R0, 0x80000000, R3, 0x48, !PT ;  /* 0x8000000000007812 */ /* 0x000fc800078e4803 */
[----:B------:R-:W-:Y:S01]  /*5ef0*/  LOP3.LUT R0, R0, 0x7f800000, RZ, 0xfc, !PT ;  /* 0x7f80000000007812 */ /* 0x000fe200078efcff */
[----:B------:R-:W-:Y:S06]  /*5f00*/  BRA `(.L_x_137) ;  /* 0x0000000000147947 */ /* 0x000fec0003800000 */
.L_x_131:
[----:B------:R-:W-:Y:S01]  /*5f10*/  LOP3.LUT R0, R0, 0x80000000, R3, 0x48, !PT ;  /* 0x8000000000007812 */ /* 0x000fe200078e4803 */
[----:B------:R-:W-:Y:S06]  /*5f20*/  BRA `(.L_x_137) ;  /* 0x00000000000c7947 */ /* 0x000fec0003800000 */
.L_x_130:
[----:B------:R-:W0:Y:S01]  /*5f30*/  MUFU.RSQ R0, -QNAN ;  /* 0xffc0000000007908 */ /* 0x000e220000001400 */
[----:B------:R-:W-:Y:S05]  /*5f40*/  BRA `(.L_x_137) ;  /* 0x0000000000047947 */ /* 0x000fea0003800000 */
.L_x_129:
[----:B------:R-:W-:-:S07]  /*5f50*/  FADD.FTZ R0, R3, R0 ;  /* 0x0000000003007221 */ /* 0x000fce0000010000 */
.L_x_137:
[----:B------:R-:W-:Y:S05]  /*5f60*/  BSYNC.RECONVERGENT B0 ;  /* 0x0000000000007941 */ /* 0x000fea0003800200 */
.L_x_127:
[----:B------:R-:W-:-:S04]  /*5f70*/  HFMA2 R3, -RZ, RZ, 0, 0 ;  /* 0x00000000ff037431 */ /* 0x000fc800000001ff */
[----:B0-----:R-:W-:Y:S05]  /*5f80*/  RET.REL.NODEC R2 `(generateGridKernel) ;  /* 0xffffffa0021c7950 */ /* 0x001fea0003c3ffff */
.L_x_138:
[----:B------:R-:W-:-:S00]  /*5f90*/  BRA `(.L_x_138) ;  /* 0xfffffffc00fc7947 */ /* 0x000fc0000383ffff */
[----:B------:R-:W-:-:S00]  /*5fa0*/  NOP ;  /* 0x0000000000007918 */ /* 0x000fc00000000000 */
        /* <DEDUP_REMOVED lines=13> */
.L_x_141:


//--------------------- .nv.shared.reserved.0     --------------------------
	.section	.nv.shared.reserved.0,"aw",@nobits
	.weak		__nv_reservedSMEM_offset_0_alias
	.size		__nv_reservedSMEM_offset_0_alias, 0, 64
	.other		__nv_reservedSMEM_offset_0_alias,@"STO_CUDA_RESERVED_SHARED STV_DEFAULT"
__nv_reservedSMEM_offset_0_alias:
	.zero		0
	.zero		64


//--------------------- .nv.constant0.generateGridKernel --------------------------
	.section	.nv.constant0.generateGridKernel,"a",@progbits
	.sectionflags	@""
	.align	4
.nv.constant0.generateGridKernel:
	.zero		988


//--------------------- SYMBOLS --------------------------

	.type		.nv.reservedSmem.offset0,@object
	.size		.nv.reservedSmem.offset0,0x4
